//
// Generated by NVIDIA NVVM Compiler
//
// Compiler Build ID: CL-36424714
// Cuda compilation tools, release 13.0, V13.0.88
// Based on NVVM 20.0.0
//

.version 9.0
.target sm_100
.address_size 64

	// .globl	_Z7conv_1dPKfS0_Pfii
.const .align 4 .b8 c_kern[8192];
.extern .shared .align 16 .b8 shmem[];

.visible .entry _Z7conv_1dPKfS0_Pfii(
	.param .u64 .ptr .align 1 _Z7conv_1dPKfS0_Pfii_param_0,
	.param .u64 .ptr .align 1 _Z7conv_1dPKfS0_Pfii_param_1,
	.param .u64 .ptr .align 1 _Z7conv_1dPKfS0_Pfii_param_2,
	.param .u32 _Z7conv_1dPKfS0_Pfii_param_3,
	.param .u32 _Z7conv_1dPKfS0_Pfii_param_4
)
{
	.reg .pred 	%p<26>;
	.reg .b32 	%r<40>;
	.reg .b32 	%f<96>;
	.reg .b64 	%rd<25>;

	ld.param.u64 	%rd10, [_Z7conv_1dPKfS0_Pfii_param_0];
	ld.param.u64 	%rd11, [_Z7conv_1dPKfS0_Pfii_param_1];
	ld.param.u64 	%rd9, [_Z7conv_1dPKfS0_Pfii_param_2];
	ld.param.u32 	%r16, [_Z7conv_1dPKfS0_Pfii_param_3];
	ld.param.u32 	%r17, [_Z7conv_1dPKfS0_Pfii_param_4];
	cvta.to.global.u64 	%rd1, %rd11;
	cvta.to.global.u64 	%rd2, %rd10;
	mov.u32 	%r18, %ntid.x;
	mov.u32 	%r19, %ctaid.x;
	mov.u32 	%r20, %tid.x;
	mad.lo.s32 	%r1, %r18, %r19, %r20;
	setp.lt.s32 	%p1, %r17, 1;
	mov.f32 	%f75, 0f00000000;
	@%p1 bra 	$L__BB0_41;
	and.b32  	%r2, %r17, 7;
	setp.lt.u32 	%p2, %r17, 8;
	mov.f32 	%f75, 0f00000000;
	mov.b32 	%r38, 0;
	@%p2 bra 	$L__BB0_20;
	and.b32  	%r38, %r17, 2147483640;
	mov.f32 	%f75, 0f00000000;
	mov.b32 	%r36, 0;
$L__BB0_3:
	.pragma "nounroll";
	add.s32 	%r5, %r36, %r1;
	setp.ge.s32 	%p3, %r5, %r16;
	mul.wide.s32 	%rd12, %r5, 4;
	add.s64 	%rd3, %rd2, %rd12;
	mul.wide.u32 	%rd13, %r36, 4;
	add.s64 	%rd4, %rd1, %rd13;
	@%p3 bra 	$L__BB0_5;
	ld.global.nc.f32 	%f42, [%rd3];
	ld.global.nc.f32 	%f43, [%rd4];
	fma.rn.f32 	%f75, %f42, %f43, %f75;
$L__BB0_5:
	add.s32 	%r23, %r5, 1;
	setp.ge.s32 	%p4, %r23, %r16;
	@%p4 bra 	$L__BB0_7;
	ld.global.nc.f32 	%f44, [%rd3+4];
	ld.global.nc.f32 	%f45, [%rd4+4];
	fma.rn.f32 	%f75, %f44, %f45, %f75;
$L__BB0_7:
	add.s32 	%r24, %r5, 2;
	setp.ge.s32 	%p5, %r24, %r16;
	@%p5 bra 	$L__BB0_9;
	ld.global.nc.f32 	%f46, [%rd3+8];
	ld.global.nc.f32 	%f47, [%rd4+8];
	fma.rn.f32 	%f75, %f46, %f47, %f75;
$L__BB0_9:
	add.s32 	%r25, %r5, 3;
	setp.ge.s32 	%p6, %r25, %r16;
	@%p6 bra 	$L__BB0_11;
	ld.global.nc.f32 	%f48, [%rd3+12];
	ld.global.nc.f32 	%f49, [%rd4+12];
	fma.rn.f32 	%f75, %f48, %f49, %f75;
$L__BB0_11:
	add.s32 	%r26, %r5, 4;
	setp.ge.s32 	%p7, %r26, %r16;
	@%p7 bra 	$L__BB0_13;
	ld.global.nc.f32 	%f50, [%rd3+16];
	ld.global.nc.f32 	%f51, [%rd4+16];
	fma.rn.f32 	%f75, %f50, %f51, %f75;
$L__BB0_13:
	add.s32 	%r27, %r5, 5;
	setp.ge.s32 	%p8, %r27, %r16;
	@%p8 bra 	$L__BB0_15;
	ld.global.nc.f32 	%f52, [%rd3+20];
	ld.global.nc.f32 	%f53, [%rd4+20];
	fma.rn.f32 	%f75, %f52, %f53, %f75;
$L__BB0_15:
	add.s32 	%r28, %r5, 6;
	setp.ge.s32 	%p9, %r28, %r16;
	@%p9 bra 	$L__BB0_17;
	ld.global.nc.f32 	%f54, [%rd3+24];
	ld.global.nc.f32 	%f55, [%rd4+24];
	fma.rn.f32 	%f75, %f54, %f55, %f75;
$L__BB0_17:
	add.s32 	%r29, %r5, 7;
	setp.ge.s32 	%p10, %r29, %r16;
	@%p10 bra 	$L__BB0_19;
	ld.global.nc.f32 	%f56, [%rd3+28];
	ld.global.nc.f32 	%f57, [%rd4+28];
	fma.rn.f32 	%f75, %f56, %f57, %f75;
$L__BB0_19:
	add.s32 	%r36, %r36, 8;
	setp.ne.s32 	%p11, %r36, %r38;
	@%p11 bra 	$L__BB0_3;
$L__BB0_20:
	setp.eq.s32 	%p12, %r2, 0;
	@%p12 bra 	$L__BB0_41;
	and.b32  	%r8, %r17, 3;
	setp.lt.u32 	%p13, %r2, 4;
	@%p13 bra 	$L__BB0_31;
	add.s32 	%r9, %r38, %r1;
	setp.ge.s32 	%p14, %r9, %r16;
	mul.wide.s32 	%rd14, %r9, 4;
	add.s64 	%rd5, %rd2, %rd14;
	mul.wide.u32 	%rd15, %r38, 4;
	add.s64 	%rd6, %rd1, %rd15;
	@%p14 bra 	$L__BB0_24;
	ld.global.nc.f32 	%f59, [%rd5];
	ld.global.nc.f32 	%f60, [%rd6];
	fma.rn.f32 	%f75, %f59, %f60, %f75;
$L__BB0_24:
	add.s32 	%r30, %r9, 1;
	setp.ge.s32 	%p15, %r30, %r16;
	@%p15 bra 	$L__BB0_26;
	ld.global.nc.f32 	%f61, [%rd5+4];
	ld.global.nc.f32 	%f62, [%rd6+4];
	fma.rn.f32 	%f75, %f61, %f62, %f75;
$L__BB0_26:
	add.s32 	%r31, %r9, 2;
	setp.ge.s32 	%p16, %r31, %r16;
	@%p16 bra 	$L__BB0_28;
	ld.global.nc.f32 	%f63, [%rd5+8];
	ld.global.nc.f32 	%f64, [%rd6+8];
	fma.rn.f32 	%f75, %f63, %f64, %f75;
$L__BB0_28:
	add.s32 	%r32, %r9, 3;
	setp.ge.s32 	%p17, %r32, %r16;
	@%p17 bra 	$L__BB0_30;
	ld.global.nc.f32 	%f65, [%rd5+12];
	ld.global.nc.f32 	%f66, [%rd6+12];
	fma.rn.f32 	%f75, %f65, %f66, %f75;
$L__BB0_30:
	add.s32 	%r38, %r38, 4;
$L__BB0_31:
	setp.eq.s32 	%p18, %r8, 0;
	@%p18 bra 	$L__BB0_41;
	setp.eq.s32 	%p19, %r8, 1;
	@%p19 bra 	$L__BB0_38;
	add.s32 	%r12, %r38, %r1;
	setp.ge.s32 	%p20, %r12, %r16;
	mul.wide.s32 	%rd16, %r12, 4;
	add.s64 	%rd7, %rd2, %rd16;
	mul.wide.u32 	%rd17, %r38, 4;
	add.s64 	%rd8, %rd1, %rd17;
	@%p20 bra 	$L__BB0_35;
	ld.global.nc.f32 	%f68, [%rd7];
	ld.global.nc.f32 	%f69, [%rd8];
	fma.rn.f32 	%f75, %f68, %f69, %f75;
$L__BB0_35:
	add.s32 	%r33, %r12, 1;
	setp.ge.s32 	%p21, %r33, %r16;
	@%p21 bra 	$L__BB0_37;
	ld.global.nc.f32 	%f70, [%rd7+4];
	ld.global.nc.f32 	%f71, [%rd8+4];
	fma.rn.f32 	%f75, %f70, %f71, %f75;
$L__BB0_37:
	add.s32 	%r38, %r38, 2;
$L__BB0_38:
	and.b32  	%r34, %r17, 1;
	setp.eq.b32 	%p22, %r34, 1;
	not.pred 	%p23, %p22;
	@%p23 bra 	$L__BB0_41;
	add.s32 	%r15, %r38, %r1;
	setp.ge.s32 	%p24, %r15, %r16;
	@%p24 bra 	$L__BB0_41;
	mul.wide.s32 	%rd18, %r15, 4;
	add.s64 	%rd19, %rd2, %rd18;
	ld.global.nc.f32 	%f72, [%rd19];
	mul.wide.u32 	%rd20, %r38, 4;
	add.s64 	%rd21, %rd1, %rd20;
	ld.global.nc.f32 	%f73, [%rd21];
	fma.rn.f32 	%f75, %f72, %f73, %f75;
$L__BB0_41:
	sub.s32 	%r35, %r16, %r17;
	setp.gt.s32 	%p25, %r1, %r35;
	@%p25 bra 	$L__BB0_43;
	cvta.to.global.u64 	%rd22, %rd9;
	mul.wide.s32 	%rd23, %r1, 4;
	add.s64 	%rd24, %rd22, %rd23;
	st.global.f32 	[%rd24], %f75;
$L__BB0_43:
	ret;

}
	// .globl	_Z13conv_1d_shmemPKfS0_Pfii
.visible .entry _Z13conv_1d_shmemPKfS0_Pfii(
	.param .u64 .ptr .align 1 _Z13conv_1d_shmemPKfS0_Pfii_param_0,
	.param .u64 .ptr .align 1 _Z13conv_1d_shmemPKfS0_Pfii_param_1,
	.param .u64 .ptr .align 1 _Z13conv_1d_shmemPKfS0_Pfii_param_2,
	.param .u32 _Z13conv_1d_shmemPKfS0_Pfii_param_3,
	.param .u32 _Z13conv_1d_shmemPKfS0_Pfii_param_4
)
{
	.reg .pred 	%p<14>;
	.reg .b32 	%r<55>;
	.reg .b32 	%f<120>;
	.reg .b64 	%rd<26>;

	ld.param.u64 	%rd10, [_Z13conv_1d_shmemPKfS0_Pfii_param_0];
	ld.param.u64 	%rd11, [_Z13conv_1d_shmemPKfS0_Pfii_param_1];
	ld.param.u64 	%rd9, [_Z13conv_1d_shmemPKfS0_Pfii_param_2];
	ld.param.u32 	%r27, [_Z13conv_1d_shmemPKfS0_Pfii_param_3];
	ld.param.u32 	%r28, [_Z13conv_1d_shmemPKfS0_Pfii_param_4];
	cvta.to.global.u64 	%rd1, %rd11;
	cvta.to.global.u64 	%rd2, %rd10;
	mov.u32 	%r29, %ctaid.x;
	mov.u32 	%r1, %ntid.x;
	mov.u32 	%r2, %tid.x;
	mad.lo.s32 	%r3, %r29, %r1, %r2;
	setp.ge.s32 	%p1, %r3, %r27;
	mov.f32 	%f109, 0f00000000;
	@%p1 bra 	$L__BB1_2;
	mul.wide.s32 	%rd12, %r3, 4;
	add.s64 	%rd13, %rd2, %rd12;
	ld.global.nc.f32 	%f109, [%rd13];
$L__BB1_2:
	shl.b32 	%r30, %r2, 2;
	mov.u32 	%r31, shmem;
	add.s32 	%r4, %r31, %r30;
	st.shared.f32 	[%r4], %f109;
	add.s32 	%r32, %r28, -1;
	setp.ge.s32 	%p2, %r2, %r32;
	@%p2 bra 	$L__BB1_6;
	add.s32 	%r5, %r3, %r1;
	setp.ge.u32 	%p3, %r5, %r27;
	mov.f32 	%f110, 0f00000000;
	@%p3 bra 	$L__BB1_5;
	mul.wide.u32 	%rd14, %r5, 4;
	add.s64 	%rd15, %rd2, %rd14;
	ld.global.nc.f32 	%f110, [%rd15];
$L__BB1_5:
	shl.b32 	%r33, %r1, 2;
	add.s32 	%r34, %r4, %r33;
	st.shared.f32 	[%r34], %f110;
$L__BB1_6:
	bar.sync 	0;
	sub.s32 	%r35, %r27, %r28;
	setp.gt.s32 	%p4, %r3, %r35;
	@%p4 bra 	$L__BB1_21;
	setp.lt.s32 	%p5, %r28, 1;
	mov.f32 	%f119, 0f00000000;
	@%p5 bra 	$L__BB1_20;
	and.b32  	%r6, %r28, 15;
	setp.lt.u32 	%p6, %r28, 16;
	mov.f32 	%f119, 0f00000000;
	mov.b32 	%r51, 0;
	@%p6 bra 	$L__BB1_11;
	and.b32  	%r51, %r28, 2147483632;
	add.s64 	%rd24, %rd1, 32;
	neg.s32 	%r49, %r51;
	add.s32 	%r39, %r30, %r31;
	add.s32 	%r48, %r39, 32;
	mov.f32 	%f119, 0f00000000;
$L__BB1_10:
	.pragma "nounroll";
	ld.shared.f32 	%f24, [%r48+-32];
	ld.global.nc.f32 	%f25, [%rd24+-32];
	fma.rn.f32 	%f26, %f24, %f25, %f119;
	ld.shared.f32 	%f27, [%r48+-28];
	ld.global.nc.f32 	%f28, [%rd24+-28];
	fma.rn.f32 	%f29, %f27, %f28, %f26;
	ld.shared.f32 	%f30, [%r48+-24];
	ld.global.nc.f32 	%f31, [%rd24+-24];
	fma.rn.f32 	%f32, %f30, %f31, %f29;
	ld.shared.f32 	%f33, [%r48+-20];
	ld.global.nc.f32 	%f34, [%rd24+-20];
	fma.rn.f32 	%f35, %f33, %f34, %f32;
	ld.shared.f32 	%f36, [%r48+-16];
	ld.global.nc.f32 	%f37, [%rd24+-16];
	fma.rn.f32 	%f38, %f36, %f37, %f35;
	ld.shared.f32 	%f39, [%r48+-12];
	ld.global.nc.f32 	%f40, [%rd24+-12];
	fma.rn.f32 	%f41, %f39, %f40, %f38;
	ld.shared.f32 	%f42, [%r48+-8];
	ld.global.nc.f32 	%f43, [%rd24+-8];
	fma.rn.f32 	%f44, %f42, %f43, %f41;
	ld.shared.f32 	%f45, [%r48+-4];
	ld.global.nc.f32 	%f46, [%rd24+-4];
	fma.rn.f32 	%f47, %f45, %f46, %f44;
	ld.shared.f32 	%f48, [%r48];
	ld.global.nc.f32 	%f49, [%rd24];
	fma.rn.f32 	%f50, %f48, %f49, %f47;
	ld.shared.f32 	%f51, [%r48+4];
	ld.global.nc.f32 	%f52, [%rd24+4];
	fma.rn.f32 	%f53, %f51, %f52, %f50;
	ld.shared.f32 	%f54, [%r48+8];
	ld.global.nc.f32 	%f55, [%rd24+8];
	fma.rn.f32 	%f56, %f54, %f55, %f53;
	ld.shared.f32 	%f57, [%r48+12];
	ld.global.nc.f32 	%f58, [%rd24+12];
	fma.rn.f32 	%f59, %f57, %f58, %f56;
	ld.shared.f32 	%f60, [%r48+16];
	ld.global.nc.f32 	%f61, [%rd24+16];
	fma.rn.f32 	%f62, %f60, %f61, %f59;
	ld.shared.f32 	%f63, [%r48+20];
	ld.global.nc.f32 	%f64, [%rd24+20];
	fma.rn.f32 	%f65, %f63, %f64, %f62;
	ld.shared.f32 	%f66, [%r48+24];
	ld.global.nc.f32 	%f67, [%rd24+24];
	fma.rn.f32 	%f68, %f66, %f67, %f65;
	ld.shared.f32 	%f69, [%r48+28];
	ld.global.nc.f32 	%f70, [%rd24+28];
	fma.rn.f32 	%f119, %f69, %f70, %f68;
	add.s64 	%rd24, %rd24, 64;
	add.s32 	%r49, %r49, 16;
	add.s32 	%r48, %r48, 64;
	setp.ne.s32 	%p7, %r49, 0;
	@%p7 bra 	$L__BB1_10;
$L__BB1_11:
	setp.eq.s32 	%p8, %r6, 0;
	@%p8 bra 	$L__BB1_20;
	and.b32  	%r15, %r28, 7;
	setp.lt.u32 	%p9, %r6, 8;
	@%p9 bra 	$L__BB1_14;
	shl.b32 	%r40, %r51, 2;
	add.s32 	%r41, %r4, %r40;
	ld.shared.f32 	%f72, [%r41];
	mul.wide.u32 	%rd16, %r51, 4;
	add.s64 	%rd17, %rd1, %rd16;
	ld.global.nc.f32 	%f73, [%rd17];
	fma.rn.f32 	%f74, %f72, %f73, %f119;
	ld.shared.f32 	%f75, [%r41+4];
	ld.global.nc.f32 	%f76, [%rd17+4];
	fma.rn.f32 	%f77, %f75, %f76, %f74;
	ld.shared.f32 	%f78, [%r41+8];
	ld.global.nc.f32 	%f79, [%rd17+8];
	fma.rn.f32 	%f80, %f78, %f79, %f77;
	ld.shared.f32 	%f81, [%r41+12];
	ld.global.nc.f32 	%f82, [%rd17+12];
	fma.rn.f32 	%f83, %f81, %f82, %f80;
	ld.shared.f32 	%f84, [%r41+16];
	ld.global.nc.f32 	%f85, [%rd17+16];
	fma.rn.f32 	%f86, %f84, %f85, %f83;
	ld.shared.f32 	%f87, [%r41+20];
	ld.global.nc.f32 	%f88, [%rd17+20];
	fma.rn.f32 	%f89, %f87, %f88, %f86;
	ld.shared.f32 	%f90, [%r41+24];
	ld.global.nc.f32 	%f91, [%rd17+24];
	fma.rn.f32 	%f92, %f90, %f91, %f89;
	ld.shared.f32 	%f93, [%r41+28];
	ld.global.nc.f32 	%f94, [%rd17+28];
	fma.rn.f32 	%f119, %f93, %f94, %f92;
	add.s32 	%r51, %r51, 8;
$L__BB1_14:
	setp.eq.s32 	%p10, %r15, 0;
	@%p10 bra 	$L__BB1_20;
	and.b32  	%r18, %r28, 3;
	setp.lt.u32 	%p11, %r15, 4;
	@%p11 bra 	$L__BB1_17;
	shl.b32 	%r42, %r51, 2;
	add.s32 	%r43, %r4, %r42;
	ld.shared.f32 	%f96, [%r43];
	mul.wide.u32 	%rd18, %r51, 4;
	add.s64 	%rd19, %rd1, %rd18;
	ld.global.nc.f32 	%f97, [%rd19];
	fma.rn.f32 	%f98, %f96, %f97, %f119;
	ld.shared.f32 	%f99, [%r43+4];
	ld.global.nc.f32 	%f100, [%rd19+4];
	fma.rn.f32 	%f101, %f99, %f100, %f98;
	ld.shared.f32 	%f102, [%r43+8];
	ld.global.nc.f32 	%f103, [%rd19+8];
	fma.rn.f32 	%f104, %f102, %f103, %f101;
	ld.shared.f32 	%f105, [%r43+12];
	ld.global.nc.f32 	%f106, [%rd19+12];
	fma.rn.f32 	%f119, %f105, %f106, %f104;
	add.s32 	%r51, %r51, 4;
$L__BB1_17:
	setp.eq.s32 	%p12, %r18, 0;
	@%p12 bra 	$L__BB1_20;
	shl.b32 	%r45, %r51, 2;
	add.s32 	%r46, %r30, %r45;
	add.s32 	%r54, %r31, %r46;
	mul.wide.u32 	%rd20, %r51, 4;
	add.s64 	%rd25, %rd1, %rd20;
	neg.s32 	%r53, %r18;
$L__BB1_19:
	.pragma "nounroll";
	ld.shared.f32 	%f107, [%r54];
	ld.global.nc.f32 	%f108, [%rd25];
	fma.rn.f32 	%f119, %f107, %f108, %f119;
	add.s32 	%r54, %r54, 4;
	add.s64 	%rd25, %rd25, 4;
	add.s32 	%r53, %r53, 1;
	setp.ne.s32 	%p13, %r53, 0;
	@%p13 bra 	$L__BB1_19;
$L__BB1_20:
	cvta.to.global.u64 	%rd21, %rd9;
	mul.wide.s32 	%rd22, %r3, 4;
	add.s64 	%rd23, %rd21, %rd22;
	st.global.f32 	[%rd23], %f119;
$L__BB1_21:
	ret;

}
	// .globl	_Z12conv_1d_cmemPKfS0_Pfii
.visible .entry _Z12conv_1d_cmemPKfS0_Pfii(
	.param .u64 .ptr .align 1 _Z12conv_1d_cmemPKfS0_Pfii_param_0,
	.param .u64 .ptr .align 1 _Z12conv_1d_cmemPKfS0_Pfii_param_1,
	.param .u64 .ptr .align 1 _Z12conv_1d_cmemPKfS0_Pfii_param_2,
	.param .u32 _Z12conv_1d_cmemPKfS0_Pfii_param_3,
	.param .u32 _Z12conv_1d_cmemPKfS0_Pfii_param_4
)
{
	.reg .pred 	%p<14>;
	.reg .b32 	%r<45>;
	.reg .b32 	%f<76>;
	.reg .b64 	%rd<25>;

	ld.param.u64 	%rd5, [_Z12conv_1d_cmemPKfS0_Pfii_param_0];
	ld.param.u64 	%rd4, [_Z12conv_1d_cmemPKfS0_Pfii_param_2];
	ld.param.u32 	%r20, [_Z12conv_1d_cmemPKfS0_Pfii_param_3];
	ld.param.u32 	%r21, [_Z12conv_1d_cmemPKfS0_Pfii_param_4];
	cvta.to.global.u64 	%rd1, %rd5;
	mov.u32 	%r22, %ctaid.x;
	mov.u32 	%r1, %ntid.x;
	mov.u32 	%r2, %tid.x;
	mad.lo.s32 	%r3, %r22, %r1, %r2;
	setp.ge.s32 	%p1, %r3, %r20;
	mov.f32 	%f66, 0f00000000;
	@%p1 bra 	$L__BB2_2;
	mul.wide.s32 	%rd6, %r3, 4;
	add.s64 	%rd7, %rd1, %rd6;
	ld.global.nc.f32 	%f66, [%rd7];
$L__BB2_2:
	shl.b32 	%r23, %r2, 2;
	mov.u32 	%r24, shmem;
	add.s32 	%r4, %r24, %r23;
	st.shared.f32 	[%r4], %f66;
	add.s32 	%r25, %r21, -1;
	setp.ge.s32 	%p2, %r2, %r25;
	@%p2 bra 	$L__BB2_6;
	add.s32 	%r5, %r3, %r1;
	setp.ge.u32 	%p3, %r5, %r20;
	mov.f32 	%f67, 0f00000000;
	@%p3 bra 	$L__BB2_5;
	mul.wide.u32 	%rd8, %r5, 4;
	add.s64 	%rd9, %rd1, %rd8;
	ld.global.nc.f32 	%f67, [%rd9];
$L__BB2_5:
	shl.b32 	%r26, %r1, 2;
	add.s32 	%r27, %r4, %r26;
	st.shared.f32 	[%r27], %f67;
$L__BB2_6:
	bar.sync 	0;
	sub.s32 	%r28, %r20, %r21;
	setp.gt.s32 	%p4, %r3, %r28;
	@%p4 bra 	$L__BB2_20;
	setp.lt.s32 	%p5, %r21, 1;
	mov.f32 	%f75, 0f00000000;
	@%p5 bra 	$L__BB2_19;
	and.b32  	%r6, %r21, 7;
	setp.lt.u32 	%p6, %r21, 8;
	mov.f32 	%f75, 0f00000000;
	mov.b32 	%r43, 0;
	@%p6 bra 	$L__BB2_11;
	and.b32  	%r43, %r21, 2147483640;
	neg.s32 	%r41, %r43;
	add.s32 	%r32, %r23, %r24;
	add.s32 	%r40, %r32, 16;
	mov.u64 	%rd11, c_kern;
	add.s64 	%rd24, %rd11, 16;
	mov.f32 	%f75, 0f00000000;
$L__BB2_10:
	.pragma "nounroll";
	ld.shared.f32 	%f23, [%r40+-16];
	ld.const.f32 	%f24, [%rd24+-16];
	fma.rn.f32 	%f25, %f23, %f24, %f75;
	ld.shared.f32 	%f26, [%r40+-12];
	ld.const.f32 	%f27, [%rd24+-12];
	fma.rn.f32 	%f28, %f26, %f27, %f25;
	ld.shared.f32 	%f29, [%r40+-8];
	ld.const.f32 	%f30, [%rd24+-8];
	fma.rn.f32 	%f31, %f29, %f30, %f28;
	ld.shared.f32 	%f32, [%r40+-4];
	ld.const.f32 	%f33, [%rd24+-4];
	fma.rn.f32 	%f34, %f32, %f33, %f31;
	ld.shared.f32 	%f35, [%r40];
	ld.const.f32 	%f36, [%rd24];
	fma.rn.f32 	%f37, %f35, %f36, %f34;
	ld.shared.f32 	%f38, [%r40+4];
	ld.const.f32 	%f39, [%rd24+4];
	fma.rn.f32 	%f40, %f38, %f39, %f37;
	ld.shared.f32 	%f41, [%r40+8];
	ld.const.f32 	%f42, [%rd24+8];
	fma.rn.f32 	%f43, %f41, %f42, %f40;
	ld.shared.f32 	%f44, [%r40+12];
	ld.const.f32 	%f45, [%rd24+12];
	fma.rn.f32 	%f75, %f44, %f45, %f43;
	add.s64 	%rd24, %rd24, 32;
	add.s32 	%r41, %r41, 8;
	add.s32 	%r40, %r40, 32;
	setp.ne.s32 	%p7, %r41, 0;
	@%p7 bra 	$L__BB2_10;
$L__BB2_11:
	setp.eq.s32 	%p8, %r6, 0;
	@%p8 bra 	$L__BB2_19;
	and.b32  	%r15, %r21, 3;
	setp.lt.u32 	%p9, %r6, 4;
	@%p9 bra 	$L__BB2_14;
	shl.b32 	%r33, %r43, 2;
	add.s32 	%r34, %r4, %r33;
	ld.shared.f32 	%f47, [%r34];
	mul.wide.u32 	%rd12, %r43, 4;
	mov.u64 	%rd13, c_kern;
	add.s64 	%rd14, %rd13, %rd12;
	ld.const.f32 	%f48, [%rd14];
	fma.rn.f32 	%f49, %f47, %f48, %f75;
	ld.shared.f32 	%f50, [%r34+4];
	ld.const.f32 	%f51, [%rd14+4];
	fma.rn.f32 	%f52, %f50, %f51, %f49;
	ld.shared.f32 	%f53, [%r34+8];
	ld.const.f32 	%f54, [%rd14+8];
	fma.rn.f32 	%f55, %f53, %f54, %f52;
	ld.shared.f32 	%f56, [%r34+12];
	ld.const.f32 	%f57, [%rd14+12];
	fma.rn.f32 	%f75, %f56, %f57, %f55;
	add.s32 	%r43, %r43, 4;
$L__BB2_14:
	setp.eq.s32 	%p10, %r15, 0;
	@%p10 bra 	$L__BB2_19;
	setp.eq.s32 	%p11, %r15, 1;
	@%p11 bra 	$L__BB2_17;
	shl.b32 	%r35, %r43, 2;
	add.s32 	%r36, %r4, %r35;
	ld.shared.f32 	%f59, [%r36];
	mul.wide.u32 	%rd15, %r43, 4;
	mov.u64 	%rd16, c_kern;
	add.s64 	%rd17, %rd16, %rd15;
	ld.const.f32 	%f60, [%rd17];
	fma.rn.f32 	%f61, %f59, %f60, %f75;
	ld.shared.f32 	%f62, [%r36+4];
	ld.const.f32 	%f63, [%rd17+4];
	fma.rn.f32 	%f75, %f62, %f63, %f61;
	add.s32 	%r43, %r43, 2;
$L__BB2_17:
	and.b32  	%r37, %r21, 1;
	setp.eq.b32 	%p12, %r37, 1;
	not.pred 	%p13, %p12;
	@%p13 bra 	$L__BB2_19;
	shl.b32 	%r38, %r43, 2;
	add.s32 	%r39, %r4, %r38;
	ld.shared.f32 	%f64, [%r39];
	mul.wide.u32 	%rd18, %r43, 4;
	mov.u64 	%rd19, c_kern;
	add.s64 	%rd20, %rd19, %rd18;
	ld.const.f32 	%f65, [%rd20];
	fma.rn.f32 	%f75, %f64, %f65, %f75;
$L__BB2_19:
	cvta.to.global.u64 	%rd21, %rd4;
	mul.wide.s32 	%rd22, %r3, 4;
	add.s64 	%rd23, %rd21, %rd22;
	st.global.f32 	[%rd23], %f75;
$L__BB2_20:
	ret;

}
	// .globl	_Z15conv_1d_regtilePKfS0_Pfii
.visible .entry _Z15conv_1d_regtilePKfS0_Pfii(
	.param .u64 .ptr .align 1 _Z15conv_1d_regtilePKfS0_Pfii_param_0,
	.param .u64 .ptr .align 1 _Z15conv_1d_regtilePKfS0_Pfii_param_1,
	.param .u64 .ptr .align 1 _Z15conv_1d_regtilePKfS0_Pfii_param_2,
	.param .u32 _Z15conv_1d_regtilePKfS0_Pfii_param_3,
	.param .u32 _Z15conv_1d_regtilePKfS0_Pfii_param_4
)
{
	.reg .pred 	%p<29>;
	.reg .b32 	%r<58>;
	.reg .b32 	%f<168>;
	.reg .b64 	%rd<21>;

	ld.param.u64 	%rd6, [_Z15conv_1d_regtilePKfS0_Pfii_param_0];
	ld.param.u64 	%rd7, [_Z15conv_1d_regtilePKfS0_Pfii_param_2];
	ld.param.u32 	%r25, [_Z15conv_1d_regtilePKfS0_Pfii_param_3];
	ld.param.u32 	%r26, [_Z15conv_1d_regtilePKfS0_Pfii_param_4];
	sub.s32 	%r1, %r25, %r26;
	mov.u32 	%r2, %ntid.x;
	shl.b32 	%r27, %r2, 1;
	add.s32 	%r28, %r27, %r26;
	add.s32 	%r3, %r28, -1;
	mov.u32 	%r53, %tid.x;
	shl.b32 	%r5, %r53, 1;
	mov.u32 	%r29, %ctaid.x;
	mul.lo.s32 	%r30, %r29, %r2;
	shl.b32 	%r6, %r30, 1;
	setp.ge.s32 	%p1, %r53, %r3;
	@%p1 bra 	$L__BB3_5;
	cvta.to.global.u64 	%rd1, %rd6;
$L__BB3_2:
	add.s32 	%r8, %r53, %r6;
	setp.ge.s32 	%p2, %r8, %r25;
	mov.f32 	%f119, 0f00000000;
	@%p2 bra 	$L__BB3_4;
	mul.wide.s32 	%rd8, %r8, 4;
	add.s64 	%rd9, %rd1, %rd8;
	ld.global.nc.f32 	%f119, [%rd9];
$L__BB3_4:
	shl.b32 	%r31, %r53, 2;
	mov.u32 	%r32, shmem;
	add.s32 	%r33, %r32, %r31;
	st.shared.f32 	[%r33], %f119;
	add.s32 	%r53, %r53, %r2;
	setp.lt.s32 	%p3, %r53, %r3;
	@%p3 bra 	$L__BB3_2;
$L__BB3_5:
	bar.sync 	0;
	add.s32 	%r10, %r6, %r5;
	setp.gt.s32 	%p4, %r10, %r1;
	@%p4 bra 	$L__BB3_46;
	setp.lt.s32 	%p5, %r26, 1;
	mov.f32 	%f166, 0f00000000;
	mov.f32 	%f167, %f166;
	@%p5 bra 	$L__BB3_44;
	shl.b32 	%r35, %r5, 2;
	mov.u32 	%r36, shmem;
	add.s32 	%r11, %r36, %r35;
	ld.shared.v2.f32 	{%f124, %f125}, [%r11];
	and.b32  	%r12, %r26, 7;
	setp.lt.u32 	%p6, %r26, 8;
	mov.f32 	%f167, 0f00000000;
	mov.b32 	%r56, 0;
	mov.f32 	%f166, %f167;
	@%p6 bra 	$L__BB3_26;
	and.b32  	%r56, %r26, 2147483640;
	mov.f32 	%f167, 0f00000000;
	mov.b32 	%r54, 0;
	mov.u64 	%rd11, c_kern;
$L__BB3_9:
	.pragma "nounroll";
	mul.wide.u32 	%rd10, %r54, 4;
	add.s64 	%rd2, %rd11, %rd10;
	ld.const.f32 	%f102, [%rd2];
	fma.rn.f32 	%f9, %f124, %f102, %f167;
	fma.rn.f32 	%f10, %f125, %f102, %f166;
	add.s32 	%r38, %r54, 1;
	setp.ge.s32 	%p7, %r38, %r26;
	shl.b32 	%r39, %r54, 2;
	add.s32 	%r15, %r11, %r39;
	@%p7 bra 	$L__BB3_11;
	ld.shared.f32 	%f11, [%r15+8];
	mov.f32 	%f124, %f125;
	mov.f32 	%f125, %f11;
$L__BB3_11:
	ld.const.f32 	%f103, [%rd2+4];
	fma.rn.f32 	%f14, %f124, %f103, %f9;
	fma.rn.f32 	%f15, %f125, %f103, %f10;
	add.s32 	%r40, %r54, 2;
	setp.ge.s32 	%p8, %r40, %r26;
	@%p8 bra 	$L__BB3_13;
	ld.shared.f32 	%f16, [%r15+12];
	mov.f32 	%f124, %f125;
	mov.f32 	%f125, %f16;
$L__BB3_13:
	ld.const.f32 	%f104, [%rd2+8];
	fma.rn.f32 	%f19, %f124, %f104, %f14;
	fma.rn.f32 	%f20, %f125, %f104, %f15;
	add.s32 	%r41, %r54, 3;
	setp.ge.s32 	%p9, %r41, %r26;
	@%p9 bra 	$L__BB3_15;
	ld.shared.f32 	%f21, [%r15+16];
	mov.f32 	%f124, %f125;
	mov.f32 	%f125, %f21;
$L__BB3_15:
	ld.const.f32 	%f105, [%rd2+12];
	fma.rn.f32 	%f24, %f124, %f105, %f19;
	fma.rn.f32 	%f25, %f125, %f105, %f20;
	add.s32 	%r42, %r54, 4;
	setp.ge.s32 	%p10, %r42, %r26;
	@%p10 bra 	$L__BB3_17;
	ld.shared.f32 	%f26, [%r15+20];
	mov.f32 	%f124, %f125;
	mov.f32 	%f125, %f26;
$L__BB3_17:
	ld.const.f32 	%f106, [%rd2+16];
	fma.rn.f32 	%f29, %f124, %f106, %f24;
	fma.rn.f32 	%f30, %f125, %f106, %f25;
	add.s32 	%r43, %r54, 5;
	setp.ge.s32 	%p11, %r43, %r26;
	@%p11 bra 	$L__BB3_19;
	ld.shared.f32 	%f31, [%r15+24];
	mov.f32 	%f124, %f125;
	mov.f32 	%f125, %f31;
$L__BB3_19:
	ld.const.f32 	%f107, [%rd2+20];
	fma.rn.f32 	%f34, %f124, %f107, %f29;
	fma.rn.f32 	%f35, %f125, %f107, %f30;
	add.s32 	%r44, %r54, 6;
	setp.ge.s32 	%p12, %r44, %r26;
	@%p12 bra 	$L__BB3_21;
	ld.shared.f32 	%f36, [%r15+28];
	mov.f32 	%f124, %f125;
	mov.f32 	%f125, %f36;
$L__BB3_21:
	ld.const.f32 	%f108, [%rd2+24];
	fma.rn.f32 	%f39, %f124, %f108, %f34;
	fma.rn.f32 	%f40, %f125, %f108, %f35;
	add.s32 	%r45, %r54, 7;
	setp.ge.s32 	%p13, %r45, %r26;
	@%p13 bra 	$L__BB3_23;
	ld.shared.f32 	%f41, [%r15+32];
	mov.f32 	%f124, %f125;
	mov.f32 	%f125, %f41;
$L__BB3_23:
	ld.const.f32 	%f109, [%rd2+28];
	fma.rn.f32 	%f167, %f124, %f109, %f39;
	fma.rn.f32 	%f166, %f125, %f109, %f40;
	add.s32 	%r54, %r54, 8;
	setp.ge.s32 	%p14, %r54, %r26;
	@%p14 bra 	$L__BB3_25;
	ld.shared.f32 	%f46, [%r15+36];
	mov.f32 	%f124, %f125;
	mov.f32 	%f125, %f46;
$L__BB3_25:
	setp.ne.s32 	%p15, %r54, %r56;
	@%p15 bra 	$L__BB3_9;
$L__BB3_26:
	setp.eq.s32 	%p16, %r12, 0;
	@%p16 bra 	$L__BB3_44;
	and.b32  	%r18, %r26, 3;
	setp.lt.u32 	%p17, %r12, 4;
	@%p17 bra 	$L__BB3_36;
	mul.wide.u32 	%rd12, %r56, 4;
	mov.u64 	%rd13, c_kern;
	add.s64 	%rd3, %rd13, %rd12;
	ld.const.f32 	%f111, [%rd3];
	fma.rn.f32 	%f55, %f124, %f111, %f167;
	fma.rn.f32 	%f56, %f125, %f111, %f166;
	add.s32 	%r46, %r56, 1;
	setp.ge.s32 	%p18, %r46, %r26;
	shl.b32 	%r47, %r56, 2;
	add.s32 	%r19, %r11, %r47;
	mov.f32 	%f149, %f125;
	@%p18 bra 	$L__BB3_30;
	ld.shared.f32 	%f149, [%r19+8];
	mov.f32 	%f124, %f125;
$L__BB3_30:
	ld.const.f32 	%f112, [%rd3+4];
	fma.rn.f32 	%f60, %f124, %f112, %f55;
	fma.rn.f32 	%f61, %f149, %f112, %f56;
	add.s32 	%r48, %r56, 2;
	setp.ge.s32 	%p19, %r48, %r26;
	@%p19 bra 	$L__BB3_32;
	ld.shared.f32 	%f62, [%r19+12];
	mov.f32 	%f124, %f149;
	mov.f32 	%f149, %f62;
$L__BB3_32:
	ld.const.f32 	%f113, [%rd3+8];
	fma.rn.f32 	%f65, %f124, %f113, %f60;
	fma.rn.f32 	%f66, %f149, %f113, %f61;
	add.s32 	%r49, %r56, 3;
	setp.ge.s32 	%p20, %r49, %r26;
	@%p20 bra 	$L__BB3_34;
	ld.shared.f32 	%f67, [%r19+16];
	mov.f32 	%f124, %f149;
	mov.f32 	%f149, %f67;
$L__BB3_34:
	ld.const.f32 	%f114, [%rd3+12];
	fma.rn.f32 	%f167, %f124, %f114, %f65;
	fma.rn.f32 	%f166, %f149, %f114, %f66;
	add.s32 	%r56, %r56, 4;
	setp.ge.s32 	%p21, %r56, %r26;
	mov.f32 	%f125, %f149;
	@%p21 bra 	$L__BB3_36;
	ld.shared.f32 	%f125, [%r19+20];
	mov.f32 	%f124, %f149;
$L__BB3_36:
	setp.eq.s32 	%p22, %r18, 0;
	@%p22 bra 	$L__BB3_44;
	setp.eq.s32 	%p23, %r18, 1;
	@%p23 bra 	$L__BB3_42;
	mul.wide.u32 	%rd14, %r56, 4;
	mov.u64 	%rd15, c_kern;
	add.s64 	%rd4, %rd15, %rd14;
	ld.const.f32 	%f116, [%rd4];
	fma.rn.f32 	%f79, %f124, %f116, %f167;
	fma.rn.f32 	%f80, %f125, %f116, %f166;
	add.s32 	%r50, %r56, 1;
	setp.ge.s32 	%p24, %r50, %r26;
	shl.b32 	%r51, %r56, 2;
	add.s32 	%r22, %r11, %r51;
	mov.f32 	%f159, %f125;
	@%p24 bra 	$L__BB3_40;
	ld.shared.f32 	%f159, [%r22+8];
	mov.f32 	%f124, %f125;
	mov.f32 	%f125, %f159;
$L__BB3_40:
	ld.const.f32 	%f117, [%rd4+4];
	fma.rn.f32 	%f167, %f124, %f117, %f79;
	fma.rn.f32 	%f166, %f159, %f117, %f80;
	add.s32 	%r56, %r56, 2;
	setp.ge.s32 	%p25, %r56, %r26;
	@%p25 bra 	$L__BB3_42;
	ld.shared.f32 	%f125, [%r22+12];
	mov.f32 	%f124, %f159;
$L__BB3_42:
	and.b32  	%r52, %r26, 1;
	setp.eq.b32 	%p26, %r52, 1;
	not.pred 	%p27, %p26;
	@%p27 bra 	$L__BB3_44;
	mul.wide.u32 	%rd16, %r56, 4;
	mov.u64 	%rd17, c_kern;
	add.s64 	%rd18, %rd17, %rd16;
	ld.const.f32 	%f118, [%rd18];
	fma.rn.f32 	%f167, %f124, %f118, %f167;
	fma.rn.f32 	%f166, %f125, %f118, %f166;
$L__BB3_44:
	cvta.to.global.u64 	%rd19, %rd7;
	mul.wide.s32 	%rd20, %r10, 4;
	add.s64 	%rd5, %rd19, %rd20;
	st.global.f32 	[%rd5], %f167;
	setp.ge.s32 	%p28, %r10, %r1;
	@%p28 bra 	$L__BB3_46;
	st.global.f32 	[%rd5+4], %f166;
$L__BB3_46:
	ret;

}
	// .globl	_Z13conv_1d_vloadPKfS0_Pfii
.visible .entry _Z13conv_1d_vloadPKfS0_Pfii(
	.param .u64 .ptr .align 1 _Z13conv_1d_vloadPKfS0_Pfii_param_0,
	.param .u64 .ptr .align 1 _Z13conv_1d_vloadPKfS0_Pfii_param_1,
	.param .u64 .ptr .align 1 _Z13conv_1d_vloadPKfS0_Pfii_param_2,
	.param .u32 _Z13conv_1d_vloadPKfS0_Pfii_param_3,
	.param .u32 _Z13conv_1d_vloadPKfS0_Pfii_param_4
)
{
	.reg .pred 	%p<17>;
	.reg .b32 	%r<61>;
	.reg .b32 	%f<72>;
	.reg .b64 	%rd<23>;

	ld.param.u64 	%rd4, [_Z13conv_1d_vloadPKfS0_Pfii_param_0];
	ld.param.u64 	%rd5, [_Z13conv_1d_vloadPKfS0_Pfii_param_2];
	ld.param.u32 	%r29, [_Z13conv_1d_vloadPKfS0_Pfii_param_3];
	ld.param.u32 	%r28, [_Z13conv_1d_vloadPKfS0_Pfii_param_4];
	mov.u32 	%r1, %ntid.x;
	add.s32 	%r30, %r1, %r28;
	add.s32 	%r2, %r30, -1;
	mov.u32 	%r31, %ctaid.x;
	mul.lo.s32 	%r3, %r31, %r1;
	mov.u32 	%r4, %tid.x;
	add.s32 	%r5, %r3, %r4;
	shl.b32 	%r6, %r4, 2;
	setp.ge.s32 	%p1, %r6, %r2;
	mad.lo.s32 	%r54, %r4, 3, %r5;
	setp.ge.s32 	%p2, %r54, %r29;
	or.pred  	%p3, %p1, %p2;
	@%p3 bra 	$L__BB4_3;
	shl.b32 	%r8, %r1, 2;
	cvta.to.global.u64 	%rd1, %rd4;
	mov.u32 	%r55, %r6;
$L__BB4_2:
	mul.wide.s32 	%rd6, %r54, 4;
	add.s64 	%rd7, %rd1, %rd6;
	ld.global.nc.v4.f32 	{%f13, %f14, %f15, %f16}, [%rd7];
	shl.b32 	%r33, %r55, 2;
	mov.u32 	%r34, shmem;
	add.s32 	%r35, %r34, %r33;
	st.shared.v4.f32 	[%r35], {%f13, %f14, %f15, %f16};
	add.s32 	%r55, %r55, %r8;
	setp.lt.s32 	%p4, %r55, %r2;
	add.s32 	%r54, %r55, %r3;
	setp.lt.s32 	%p5, %r54, %r29;
	and.pred  	%p6, %p4, %p5;
	@%p6 bra 	$L__BB4_2;
$L__BB4_3:
	bar.sync 	0;
	sub.s32 	%r37, %r29, %r28;
	setp.gt.s32 	%p7, %r5, %r37;
	@%p7 bra 	$L__BB4_17;
	setp.lt.s32 	%p8, %r28, 1;
	mov.f32 	%f71, 0f00000000;
	@%p8 bra 	$L__BB4_16;
	and.b32  	%r13, %r28, 7;
	setp.lt.u32 	%p9, %r28, 8;
	mov.f32 	%f71, 0f00000000;
	mov.b32 	%r59, 0;
	@%p9 bra 	$L__BB4_8;
	and.b32  	%r59, %r28, 2147483640;
	neg.s32 	%r57, %r59;
	mov.u32 	%r39, shmem;
	add.s32 	%r40, %r6, %r39;
	add.s32 	%r56, %r40, 16;
	mov.u64 	%rd9, c_kern;
	add.s64 	%rd22, %rd9, 16;
	mov.f32 	%f71, 0f00000000;
$L__BB4_7:
	.pragma "nounroll";
	ld.shared.f32 	%f21, [%r56+-16];
	ld.const.f32 	%f22, [%rd22+-16];
	fma.rn.f32 	%f23, %f21, %f22, %f71;
	ld.shared.f32 	%f24, [%r56+-12];
	ld.const.f32 	%f25, [%rd22+-12];
	fma.rn.f32 	%f26, %f24, %f25, %f23;
	ld.shared.f32 	%f27, [%r56+-8];
	ld.const.f32 	%f28, [%rd22+-8];
	fma.rn.f32 	%f29, %f27, %f28, %f26;
	ld.shared.f32 	%f30, [%r56+-4];
	ld.const.f32 	%f31, [%rd22+-4];
	fma.rn.f32 	%f32, %f30, %f31, %f29;
	ld.shared.f32 	%f33, [%r56];
	ld.const.f32 	%f34, [%rd22];
	fma.rn.f32 	%f35, %f33, %f34, %f32;
	ld.shared.f32 	%f36, [%r56+4];
	ld.const.f32 	%f37, [%rd22+4];
	fma.rn.f32 	%f38, %f36, %f37, %f35;
	ld.shared.f32 	%f39, [%r56+8];
	ld.const.f32 	%f40, [%rd22+8];
	fma.rn.f32 	%f41, %f39, %f40, %f38;
	ld.shared.f32 	%f42, [%r56+12];
	ld.const.f32 	%f43, [%rd22+12];
	fma.rn.f32 	%f71, %f42, %f43, %f41;
	add.s32 	%r57, %r57, 8;
	add.s32 	%r56, %r56, 32;
	add.s64 	%rd22, %rd22, 32;
	setp.ne.s32 	%p10, %r57, 0;
	@%p10 bra 	$L__BB4_7;
$L__BB4_8:
	setp.eq.s32 	%p11, %r13, 0;
	@%p11 bra 	$L__BB4_16;
	and.b32  	%r22, %r28, 3;
	setp.lt.u32 	%p12, %r13, 4;
	@%p12 bra 	$L__BB4_11;
	add.s32 	%r41, %r59, %r4;
	shl.b32 	%r42, %r41, 2;
	mov.u32 	%r43, shmem;
	add.s32 	%r44, %r43, %r42;
	ld.shared.f32 	%f45, [%r44];
	mul.wide.u32 	%rd10, %r59, 4;
	mov.u64 	%rd11, c_kern;
	add.s64 	%rd12, %rd11, %rd10;
	ld.const.f32 	%f46, [%rd12];
	fma.rn.f32 	%f47, %f45, %f46, %f71;
	ld.shared.f32 	%f48, [%r44+4];
	ld.const.f32 	%f49, [%rd12+4];
	fma.rn.f32 	%f50, %f48, %f49, %f47;
	ld.shared.f32 	%f51, [%r44+8];
	ld.const.f32 	%f52, [%rd12+8];
	fma.rn.f32 	%f53, %f51, %f52, %f50;
	ld.shared.f32 	%f54, [%r44+12];
	ld.const.f32 	%f55, [%rd12+12];
	fma.rn.f32 	%f71, %f54, %f55, %f53;
	add.s32 	%r59, %r59, 4;
$L__BB4_11:
	setp.eq.s32 	%p13, %r22, 0;
	@%p13 bra 	$L__BB4_16;
	setp.eq.s32 	%p14, %r22, 1;
	@%p14 bra 	$L__BB4_14;
	add.s32 	%r45, %r59, %r4;
	shl.b32 	%r46, %r45, 2;
	mov.u32 	%r47, shmem;
	add.s32 	%r48, %r47, %r46;
	ld.shared.f32 	%f57, [%r48];
	mul.wide.u32 	%rd13, %r59, 4;
	mov.u64 	%rd14, c_kern;
	add.s64 	%rd15, %rd14, %rd13;
	ld.const.f32 	%f58, [%rd15];
	fma.rn.f32 	%f59, %f57, %f58, %f71;
	ld.shared.f32 	%f60, [%r48+4];
	ld.const.f32 	%f61, [%rd15+4];
	fma.rn.f32 	%f71, %f60, %f61, %f59;
	add.s32 	%r59, %r59, 2;
$L__BB4_14:
	and.b32  	%r49, %r28, 1;
	setp.eq.b32 	%p15, %r49, 1;
	not.pred 	%p16, %p15;
	@%p16 bra 	$L__BB4_16;
	add.s32 	%r50, %r59, %r4;
	shl.b32 	%r51, %r50, 2;
	mov.u32 	%r52, shmem;
	add.s32 	%r53, %r52, %r51;
	ld.shared.f32 	%f62, [%r53];
	mul.wide.u32 	%rd16, %r59, 4;
	mov.u64 	%rd17, c_kern;
	add.s64 	%rd18, %rd17, %rd16;
	ld.const.f32 	%f63, [%rd18];
	fma.rn.f32 	%f71, %f62, %f63, %f71;
$L__BB4_16:
	cvta.to.global.u64 	%rd19, %rd5;
	mul.wide.s32 	%rd20, %r5, 4;
	add.s64 	%rd21, %rd19, %rd20;
	st.global.f32 	[%rd21], %f71;
$L__BB4_17:
	ret;

}


// ===== COMPILED SASS (sm_100) =====

	.target	sm_100

	.elftype	@"ET_EXEC"


//--------------------- .note.nv.tkinfo           --------------------------
	.section	.note.nv.tkinfo,"",@"SHT_NOTE"
	.sectionflags	@"SHF_NOTE_NV_TKINFO"
	.tkinfo
        /*0018*/ 	.word	0x00000002
        /*0030*/ 	.string	""
        /*0030*/ 	.string	"ptxas"
        /*0030*/ 	.string	"Cuda compilation tools, release 13.0, V13.0.88"
        /*0030*/ 	.string	"Build cuda_13.0.r13.0/compiler.36424714_0"
        /*0030*/ 	.string	"-arch sm_100 -m 64 "



//--------------------- .note.nv.cuinfo           --------------------------
	.section	.note.nv.cuinfo,"",@"SHT_NOTE"
	.sectionflags	@"SHF_NOTE_NV_CUINFO"
        /*0018*/ 	.short	0x0002
        /*001a*/ 	.short	0x0064
        /*001c*/ 	.short	0x0082
	.zero		2


//--------------------- .nv.info                  --------------------------
	.section	.nv.info,"",@"SHT_CUDA_INFO"
	.align	4


	//----- nvinfo : EIATTR_REGCOUNT
	.align		4
        /*0000*/ 	.byte	0x04, 0x2f
        /*0002*/ 	.short	(.L_2 - .L_1)
	.align		4
.L_1:
        /*0004*/ 	.word	index@(_Z7conv_1dPKfS0_Pfii)
        /*0008*/ 	.word	0x00000019


	//----- nvinfo : EIATTR_FRAME_SIZE
	.align		4
.L_2:
        /*000c*/ 	.byte	0x04, 0x11
        /*000e*/ 	.short	(.L_4 - .L_3)
	.align		4
.L_3:
        /*0010*/ 	.word	index@(_Z7conv_1dPKfS0_Pfii)
        /*0014*/ 	.word	0x00000000


	//----- nvinfo : EIATTR_REGCOUNT
	.align		4
.L_4:
        /*0018*/ 	.byte	0x04, 0x2f
        /*001a*/ 	.short	(.L_6 - .L_5)
	.align		4
.L_5:
        /*001c*/ 	.word	index@(_Z13conv_1d_shmemPKfS0_Pfii)
        /*0020*/ 	.word	0x00000020


	//----- nvinfo : EIATTR_FRAME_SIZE
	.align		4
.L_6:
        /*0024*/ 	.byte	0x04, 0x11
        /*0026*/ 	.short	(.L_8 - .L_7)
	.align		4
.L_7:
        /*0028*/ 	.word	index@(_Z13conv_1d_shmemPKfS0_Pfii)
        /*002c*/ 	.word	0x00000000


	//----- nvinfo : EIATTR_REGCOUNT
	.align		4
.L_8:
        /*0030*/ 	.byte	0x04, 0x2f
        /*0032*/ 	.short	(.L_10 - .L_9)
	.align		4
.L_9:
        /*0034*/ 	.word	index@(_Z12conv_1d_cmemPKfS0_Pfii)
        /*0038*/ 	.word	0x00000018


	//----- nvinfo : EIATTR_FRAME_SIZE
	.align		4
.L_10:
        /*003c*/ 	.byte	0x04, 0x11
        /*003e*/ 	.short	(.L_12 - .L_11)
	.align		4
.L_11:
        /*0040*/ 	.word	index@(_Z12conv_1d_cmemPKfS0_Pfii)
        /*0044*/ 	.word	0x00000000


	//----- nvinfo : EIATTR_REGCOUNT
	.align		4
.L_12:
        /*0048*/ 	.byte	0x04, 0x2f
        /*004a*/ 	.short	(.L_14 - .L_13)
	.align		4
.L_13:
        /*004c*/ 	.word	index@(_Z15conv_1d_regtilePKfS0_Pfii)
        /*0050*/ 	.word	0x0000001a


	//----- nvinfo : EIATTR_FRAME_SIZE
	.align		4
.L_14:
        /*0054*/ 	.byte	0x04, 0x11
        /*0056*/ 	.short	(.L_16 - .L_15)
	.align		4
.L_15:
        /*0058*/ 	.word	index@(_Z15conv_1d_regtilePKfS0_Pfii)
        /*005c*/ 	.word	0x00000000


	//----- nvinfo : EIATTR_REGCOUNT
	.align		4
.L_16:
        /*0060*/ 	.byte	0x04, 0x2f
        /*0062*/ 	.short	(.L_18 - .L_17)
	.align		4
.L_17:
        /*0064*/ 	.word	index@(_Z13conv_1d_vloadPKfS0_Pfii)
        /*0068*/ 	.word	0x00000018


	//----- nvinfo : EIATTR_FRAME_SIZE
	.align		4
.L_18:
        /*006c*/ 	.byte	0x04, 0x11
        /*006e*/ 	.short	(.L_20 - .L_19)
	.align		4
.L_19:
        /*0070*/ 	.word	index@(_Z13conv_1d_vloadPKfS0_Pfii)
        /*0074*/ 	.word	0x00000000


	//----- nvinfo : EIATTR_MIN_STACK_SIZE
	.align		4
.L_20:
        /*0078*/ 	.byte	0x04, 0x12
        /*007a*/ 	.short	(.L_22 - .L_21)
	.align		4
.L_21:
        /*007c*/ 	.word	index@(_Z13conv_1d_vloadPKfS0_Pfii)
        /*0080*/ 	.word	0x00000000


	//----- nvinfo : EIATTR_MIN_STACK_SIZE
	.align		4
.L_22:
        /*0084*/ 	.byte	0x04, 0x12
        /*0086*/ 	.short	(.L_24 - .L_23)
	.align		4
.L_23:
        /*0088*/ 	.word	index@(_Z15conv_1d_regtilePKfS0_Pfii)
        /*008c*/ 	.word	0x00000000


	//----- nvinfo : EIATTR_MIN_STACK_SIZE
	.align		4
.L_24:
        /*0090*/ 	.byte	0x04, 0x12
        /*0092*/ 	.short	(.L_26 - .L_25)
	.align		4
.L_25:
        /*0094*/ 	.word	index@(_Z12conv_1d_cmemPKfS0_Pfii)
        /*0098*/ 	.word	0x00000000


	//----- nvinfo : EIATTR_MIN_STACK_SIZE
	.align		4
.L_26:
        /*009c*/ 	.byte	0x04, 0x12
        /*009e*/ 	.short	(.L_28 - .L_27)
	.align		4
.L_27:
        /*00a0*/ 	.word	index@(_Z13conv_1d_shmemPKfS0_Pfii)
        /*00a4*/ 	.word	0x00000000


	//----- nvinfo : EIATTR_MIN_STACK_SIZE
	.align		4
.L_28:
        /*00a8*/ 	.byte	0x04, 0x12
        /*00aa*/ 	.short	(.L_30 - .L_29)
	.align		4
.L_29:
        /*00ac*/ 	.word	index@(_Z7conv_1dPKfS0_Pfii)
        /*00b0*/ 	.word	0x00000000
.L_30:


//--------------------- .nv.compat                --------------------------
	.section	.nv.compat,"",@"SHT_CUDA_COMPAT_INFO"
	.align	4
        /*0000*/ 	.byte	0x02, 0x09, 0x00, 0x00, 0x02, 0x02, 0x01, 0x00, 0x02, 0x05, 0x05, 0x00, 0x03, 0x07, 0x01, 0x01
        /*0010*/ 	.byte	0x02, 0x03, 0x00, 0x00, 0x02, 0x06, 0x01, 0x00, 0x04, 0x0b, 0x08, 0x00, 0x09, 0x00, 0x00, 0x00
        /*0020*/ 	.byte	0x00, 0x00, 0x00, 0x00


//--------------------- .nv.info._Z13conv_1d_vloadPKfS0_Pfii --------------------------
	.section	.nv.info._Z13conv_1d_vloadPKfS0_Pfii,"",@"SHT_CUDA_INFO"
	.sectionflags	@""
	.align	4


	//----- nvinfo : EIATTR_CUDA_API_VERSION
	.align		4
        /*0000*/ 	.byte	0x04, 0x37
        /*0002*/ 	.short	(.L_32 - .L_31)
.L_31:
        /*0004*/ 	.word	0x00000082


	//----- nvinfo : EIATTR_KPARAM_INFO
	.align		4
.L_32:
        /*0008*/ 	.byte	0x04, 0x17
        /*000a*/ 	.short	(.L_34 - .L_33)
.L_33:
        /*000c*/ 	.word	0x00000000
        /*0010*/ 	.short	0x0004
        /*0012*/ 	.short	0x001c
        /*0014*/ 	.byte	0x00, 0xf0, 0x11, 0x00


	//----- nvinfo : EIATTR_KPARAM_INFO
	.align		4
.L_34:
        /*0018*/ 	.byte	0x04, 0x17
        /*001a*/ 	.short	(.L_36 - .L_35)
.L_35:
        /*001c*/ 	.word	0x00000000
        /*0020*/ 	.short	0x0003
        /*0022*/ 	.short	0x0018
        /*0024*/ 	.byte	0x00, 0xf0, 0x11, 0x00


	//----- nvinfo : EIATTR_KPARAM_INFO
	.align		4
.L_36:
        /*0028*/ 	.byte	0x04, 0x17
        /*002a*/ 	.short	(.L_38 - .L_37)
.L_37:
        /*002c*/ 	.word	0x00000000
        /*0030*/ 	.short	0x0002
        /*0032*/ 	.short	0x0010
        /*0034*/ 	.byte	0x00, 0xf5, 0x21, 0x00


	//----- nvinfo : EIATTR_KPARAM_INFO
	.align		4
.L_38:
        /*0038*/ 	.byte	0x04, 0x17
        /*003a*/ 	.short	(.L_40 - .L_39)
.L_39:
        /*003c*/ 	.word	0x00000000
        /*0040*/ 	.short	0x0001
        /*0042*/ 	.short	0x0008
        /*0044*/ 	.byte	0x00, 0xf5, 0x21, 0x00


	//----- nvinfo : EIATTR_KPARAM_INFO
	.align		4
.L_40:
        /*0048*/ 	.byte	0x04, 0x17
        /*004a*/ 	.short	(.L_42 - .L_41)
.L_41:
        /*004c*/ 	.word	0x00000000
        /*0050*/ 	.short	0x0000
        /*0052*/ 	.short	0x0000
        /*0054*/ 	.byte	0x00, 0xf5, 0x21, 0x00


	//----- nvinfo : EIATTR_SPARSE_MMA_MASK
	.align		4
.L_42:
        /*0058*/ 	.byte	0x03, 0x50
        /*005a*/ 	.short	0x0000


	//----- nvinfo : EIATTR_MAXREG_COUNT
	.align		4
        /*005c*/ 	.byte	0x03, 0x1b
        /*005e*/ 	.short	0x00ff


	//----- nvinfo : EIATTR_NUM_BARRIERS
	.align		4
        /*0060*/ 	.byte	0x02, 0x4c
        /*0062*/ 	.byte	0x01
	.zero		1


	//----- nvinfo : EIATTR_MERCURY_ISA_VERSION
	.align		4
        /*0064*/ 	.byte	0x03, 0x5f
        /*0066*/ 	.short	0x0101


	//----- nvinfo : EIATTR_VRC_CTA_INIT_COUNT
	.align		4
        /*0068*/ 	.byte	0x02, 0x4a
	.zero		1
	.zero		1


	//----- nvinfo : EIATTR_EXIT_INSTR_OFFSETS
	.align		4
        /*006c*/ 	.byte	0x04, 0x1c
        /*006e*/ 	.short	(.L_44 - .L_43)


	//   ....[0]....
.L_43:
        /*0070*/ 	.word	0x00000220


	//   ....[1]....
        /*0074*/ 	.word	0x00000810


	//----- nvinfo : EIATTR_CRS_STACK_SIZE
	.align		4
.L_44:
        /*0078*/ 	.byte	0x04, 0x1e
        /*007a*/ 	.short	(.L_46 - .L_45)
.L_45:
        /*007c*/ 	.word	0x00000000


	//----- nvinfo : EIATTR_CBANK_PARAM_SIZE
	.align		4
.L_46:
        /*0080*/ 	.byte	0x03, 0x19
        /*0082*/ 	.short	0x0020


	//----- nvinfo : EIATTR_PARAM_CBANK
	.align		4
        /*0084*/ 	.byte	0x04, 0x0a
        /*0086*/ 	.short	(.L_48 - .L_47)
	.align		4
.L_47:
        /*0088*/ 	.word	index@(.nv.constant0._Z13conv_1d_vloadPKfS0_Pfii)
        /*008c*/ 	.short	0x0380
        /*008e*/ 	.short	0x0020


	//----- nvinfo : EIATTR_SW_WAR
	.align		4
.L_48:
        /*0090*/ 	.byte	0x04, 0x36
        /*0092*/ 	.short	(.L_50 - .L_49)
.L_49:
        /*0094*/ 	.word	0x00000008
.L_50:


//--------------------- .nv.info._Z15conv_1d_regtilePKfS0_Pfii --------------------------
	.section	.nv.info._Z15conv_1d_regtilePKfS0_Pfii,"",@"SHT_CUDA_INFO"
	.sectionflags	@""
	.align	4


	//----- nvinfo : EIATTR_CUDA_API_VERSION
	.align		4
        /*0000*/ 	.byte	0x04, 0x37
        /*0002*/ 	.short	(.L_52 - .L_51)
.L_51:
        /*0004*/ 	.word	0x00000082


	//----- nvinfo : EIATTR_KPARAM_INFO
	.align		4
.L_52:
        /*0008*/ 	.byte	0x04, 0x17
        /*000a*/ 	.short	(.L_54 - .L_53)
.L_53:
        /*000c*/ 	.word	0x00000000
        /*0010*/ 	.short	0x0004
        /*0012*/ 	.short	0x001c
        /*0014*/ 	.byte	0x00, 0xf0, 0x11, 0x00


	//----- nvinfo : EIATTR_KPARAM_INFO
	.align		4
.L_54:
        /*0018*/ 	.byte	0x04, 0x17
        /*001a*/ 	.short	(.L_56 - .L_55)
.L_55:
        /*001c*/ 	.word	0x00000000
        /*0020*/ 	.short	0x0003
        /*0022*/ 	.short	0x0018
        /*0024*/ 	.byte	0x00, 0xf0, 0x11, 0x00


	//----- nvinfo : EIATTR_KPARAM_INFO
	.align		4
.L_56:
        /*0028*/ 	.byte	0x04, 0x17
        /*002a*/ 	.short	(.L_58 - .L_57)
.L_57:
        /*002c*/ 	.word	0x00000000
        /*0030*/ 	.short	0x0002
        /*0032*/ 	.short	0x0010
        /*0034*/ 	.byte	0x00, 0xf5, 0x21, 0x00


	//----- nvinfo : EIATTR_KPARAM_INFO
	.align		4
.L_58:
        /*0038*/ 	.byte	0x04, 0x17
        /*003a*/ 	.short	(.L_60 - .L_59)
.L_59:
        /*003c*/ 	.word	0x00000000
        /*0040*/ 	.short	0x0001
        /*0042*/ 	.short	0x0008
        /*0044*/ 	.byte	0x00, 0xf5, 0x21, 0x00


	//----- nvinfo : EIATTR_KPARAM_INFO
	.align		4
.L_60:
        /*0048*/ 	.byte	0x04, 0x17
        /*004a*/ 	.short	(.L_62 - .L_61)
.L_61:
        /*004c*/ 	.word	0x00000000
        /*0050*/ 	.short	0x0000
        /*0052*/ 	.short	0x0000
        /*0054*/ 	.byte	0x00, 0xf5, 0x21, 0x00


	//----- nvinfo : EIATTR_SPARSE_MMA_MASK
	.align		4
.L_62:
        /*0058*/ 	.byte	0x03, 0x50
        /*005a*/ 	.short	0x0000


	//----- nvinfo : EIATTR_MAXREG_COUNT
	.align		4
        /*005c*/ 	.byte	0x03, 0x1b
        /*005e*/ 	.short	0x00ff


	//----- nvinfo : EIATTR_NUM_BARRIERS
	.align		4
        /*0060*/ 	.byte	0x02, 0x4c
        /*0062*/ 	.byte	0x01
	.zero		1


	//----- nvinfo : EIATTR_MERCURY_ISA_VERSION
	.align		4
        /*0064*/ 	.byte	0x03, 0x5f
        /*0066*/ 	.short	0x0101


	//----- nvinfo : EIATTR_VRC_CTA_INIT_COUNT
	.align		4
        /*0068*/ 	.byte	0x02, 0x4a
	.zero		1
	.zero		1


	//----- nvinfo : EIATTR_EXIT_INSTR_OFFSETS
	.align		4
        /*006c*/ 	.byte	0x04, 0x1c
        /*006e*/ 	.short	(.L_64 - .L_63)


	//   ....[0]....
.L_63:
        /*0070*/ 	.word	0x00000250


	//   ....[1]....
        /*0074*/ 	.word	0x00000c50


	//   ....[2]....
        /*0078*/ 	.word	0x00000c70


	//----- nvinfo : EIATTR_CRS_STACK_SIZE
	.align		4
.L_64:
        /*007c*/ 	.byte	0x04, 0x1e
        /*007e*/ 	.short	(.L_66 - .L_65)
.L_65:
        /*0080*/ 	.word	0x00000000


	//----- nvinfo : EIATTR_CBANK_PARAM_SIZE
	.align		4
.L_66:
        /*0084*/ 	.byte	0x03, 0x19
        /*0086*/ 	.short	0x0020


	//----- nvinfo : EIATTR_PARAM_CBANK
	.align		4
        /*0088*/ 	.byte	0x04, 0x0a
        /*008a*/ 	.short	(.L_68 - .L_67)
	.align		4
.L_67:
        /*008c*/ 	.word	index@(.nv.constant0._Z15conv_1d_regtilePKfS0_Pfii)
        /*0090*/ 	.short	0x0380
        /*0092*/ 	.short	0x0020


	//----- nvinfo : EIATTR_SW_WAR
	.align		4
.L_68:
        /*0094*/ 	.byte	0x04, 0x36
        /*0096*/ 	.short	(.L_70 - .L_69)
.L_69:
        /*0098*/ 	.word	0x00000008
.L_70:


//--------------------- .nv.info._Z12conv_1d_cmemPKfS0_Pfii --------------------------
	.section	.nv.info._Z12conv_1d_cmemPKfS0_Pfii,"",@"SHT_CUDA_INFO"
	.sectionflags	@""
	.align	4


	//----- nvinfo : EIATTR_CUDA_API_VERSION
	.align		4
        /*0000*/ 	.byte	0x04, 0x37
        /*0002*/ 	.short	(.L_72 - .L_71)
.L_71:
        /*0004*/ 	.word	0x00000082


	//----- nvinfo : EIATTR_KPARAM_INFO
	.align		4
.L_72:
        /*0008*/ 	.byte	0x04, 0x17
        /*000a*/ 	.short	(.L_74 - .L_73)
.L_73:
        /*000c*/ 	.word	0x00000000
        /*0010*/ 	.short	0x0004
        /*0012*/ 	.short	0x001c
        /*0014*/ 	.byte	0x00, 0xf0, 0x11, 0x00


	//----- nvinfo : EIATTR_KPARAM_INFO
	.align		4
.L_74:
        /*0018*/ 	.byte	0x04, 0x17
        /*001a*/ 	.short	(.L_76 - .L_75)
.L_75:
        /*001c*/ 	.word	0x00000000
        /*0020*/ 	.short	0x0003
        /*0022*/ 	.short	0x0018
        /*0024*/ 	.byte	0x00, 0xf0, 0x11, 0x00


	//----- nvinfo : EIATTR_KPARAM_INFO
	.align		4
.L_76:
        /*0028*/ 	.byte	0x04, 0x17
        /*002a*/ 	.short	(.L_78 - .L_77)
.L_77:
        /*002c*/ 	.word	0x00000000
        /*0030*/ 	.short	0x0002
        /*0032*/ 	.short	0x0010
        /*0034*/ 	.byte	0x00, 0xf5, 0x21, 0x00


	//----- nvinfo : EIATTR_KPARAM_INFO
	.align		4
.L_78:
        /*0038*/ 	.byte	0x04, 0x17
        /*003a*/ 	.short	(.L_80 - .L_79)
.L_79:
        /*003c*/ 	.word	0x00000000
        /*0040*/ 	.short	0x0001
        /*0042*/ 	.short	0x0008
        /*0044*/ 	.byte	0x00, 0xf5, 0x21, 0x00


	//----- nvinfo : EIATTR_KPARAM_INFO
	.align		4
.L_80:
        /*0048*/ 	.byte	0x04, 0x17
        /*004a*/ 	.short	(.L_82 - .L_81)
.L_81:
        /*004c*/ 	.word	0x00000000
        /*0050*/ 	.short	0x0000
        /*0052*/ 	.short	0x0000
        /*0054*/ 	.byte	0x00, 0xf5, 0x21, 0x00


	//----- nvinfo : EIATTR_SPARSE_MMA_MASK
	.align		4
.L_82:
        /*0058*/ 	.byte	0x03, 0x50
        /*005a*/ 	.short	0x0000


	//----- nvinfo : EIATTR_MAXREG_COUNT
	.align		4
        /*005c*/ 	.byte	0x03, 0x1b
        /*005e*/ 	.short	0x00ff


	//----- nvinfo : EIATTR_NUM_BARRIERS
	.align		4
        /*0060*/ 	.byte	0x02, 0x4c
        /*0062*/ 	.byte	0x01
	.zero		1


	//----- nvinfo : EIATTR_MERCURY_ISA_VERSION
	.align		4
        /*0064*/ 	.byte	0x03, 0x5f
        /*0066*/ 	.short	0x0101


	//----- nvinfo : EIATTR_VRC_CTA_INIT_COUNT
	.align		4
        /*0068*/ 	.byte	0x02, 0x4a
	.zero		1
	.zero		1


	//----- nvinfo : EIATTR_EXIT_INSTR_OFFSETS
	.align		4
        /*006c*/ 	.byte	0x04, 0x1c
        /*006e*/ 	.short	(.L_84 - .L_83)


	//   ....[0]....
.L_83:
        /*0070*/ 	.word	0x00000250


	//   ....[1]....
        /*0074*/ 	.word	0x00000730


	//----- nvinfo : EIATTR_CRS_STACK_SIZE
	.align		4
.L_84:
        /*0078*/ 	.byte	0x04, 0x1e
        /*007a*/ 	.short	(.L_86 - .L_85)
.L_85:
        /*007c*/ 	.word	0x00000000


	//----- nvinfo : EIATTR_CBANK_PARAM_SIZE
	.align		4
.L_86:
        /*0080*/ 	.byte	0x03, 0x19
        /*0082*/ 	.short	0x0020


	//----- nvinfo : EIATTR_PARAM_CBANK
	.align		4
        /*0084*/ 	.byte	0x04, 0x0a
        /*0086*/ 	.short	(.L_88 - .L_87)
	.align		4
.L_87:
        /*0088*/ 	.word	index@(.nv.constant0._Z12conv_1d_cmemPKfS0_Pfii)
        /*008c*/ 	.short	0x0380
        /*008e*/ 	.short	0x0020


	//----- nvinfo : EIATTR_SW_WAR
	.align		4
.L_88:
        /*0090*/ 	.byte	0x04, 0x36
        /*0092*/ 	.short	(.L_90 - .L_89)
.L_89:
        /*0094*/ 	.word	0x00000008
.L_90:


//--------------------- .nv.info._Z13conv_1d_shmemPKfS0_Pfii --------------------------
	.section	.nv.info._Z13conv_1d_shmemPKfS0_Pfii,"",@"SHT_CUDA_INFO"
	.sectionflags	@""
	.align	4


	//----- nvinfo : EIATTR_CUDA_API_VERSION
	.align		4
        /*0000*/ 	.byte	0x04, 0x37
        /*0002*/ 	.short	(.L_92 - .L_91)
.L_91:
        /*0004*/ 	.word	0x00000082


	//----- nvinfo : EIATTR_KPARAM_INFO
	.align		4
.L_92:
        /*0008*/ 	.byte	0x04, 0x17
        /*000a*/ 	.short	(.L_94 - .L_93)
.L_93:
        /*000c*/ 	.word	0x00000000
        /*0010*/ 	.short	0x0004
        /*0012*/ 	.short	0x001c
        /*0014*/ 	.byte	0x00, 0xf0, 0x11, 0x00


	//----- nvinfo : EIATTR_KPARAM_INFO
	.align		4
.L_94:
        /*0018*/ 	.byte	0x04, 0x17
        /*001a*/ 	.short	(.L_96 - .L_95)
.L_95:
        /*001c*/ 	.word	0x00000000
        /*0020*/ 	.short	0x0003
        /*0022*/ 	.short	0x0018
        /*0024*/ 	.byte	0x00, 0xf0, 0x11, 0x00


	//----- nvinfo : EIATTR_KPARAM_INFO
	.align		4
.L_96:
        /*0028*/ 	.byte	0x04, 0x17
        /*002a*/ 	.short	(.L_98 - .L_97)
.L_97:
        /*002c*/ 	.word	0x00000000
        /*0030*/ 	.short	0x0002
        /*0032*/ 	.short	0x0010
        /*0034*/ 	.byte	0x00, 0xf5, 0x21, 0x00


	//----- nvinfo : EIATTR_KPARAM_INFO
	.align		4
.L_98:
        /*0038*/ 	.byte	0x04, 0x17
        /*003a*/ 	.short	(.L_100 - .L_99)
.L_99:
        /*003c*/ 	.word	0x00000000
        /*0040*/ 	.short	0x0001
        /*0042*/ 	.short	0x0008
        /*0044*/ 	.byte	0x00, 0xf5, 0x21, 0x00


	//----- nvinfo : EIATTR_KPARAM_INFO
	.align		4
.L_100:
        /*0048*/ 	.byte	0x04, 0x17
        /*004a*/ 	.short	(.L_102 - .L_101)
.L_101:
        /*004c*/ 	.word	0x00000000
        /*0050*/ 	.short	0x0000
        /*0052*/ 	.short	0x0000
        /*0054*/ 	.byte	0x00, 0xf5, 0x21, 0x00


	//----- nvinfo : EIATTR_SPARSE_MMA_MASK
	.align		4
.L_102:
        /*0058*/ 	.byte	0x03, 0x50
        /*005a*/ 	.short	0x0000


	//----- nvinfo : EIATTR_MAXREG_COUNT
	.align		4
        /*005c*/ 	.byte	0x03, 0x1b
        /*005e*/ 	.short	0x00ff


	//----- nvinfo : EIATTR_NUM_BARRIERS
	.align		4
        /*0060*/ 	.byte	0x02, 0x4c
        /*0062*/ 	.byte	0x01
	.zero		1


	//----- nvinfo : EIATTR_MERCURY_ISA_VERSION
	.align		4
        /*0064*/ 	.byte	0x03, 0x5f
        /*0066*/ 	.short	0x0101


	//----- nvinfo : EIATTR_VRC_CTA_INIT_COUNT
	.align		4
        /*0068*/ 	.byte	0x02, 0x4a
	.zero		1
	.zero		1


	//----- nvinfo : EIATTR_EXIT_INSTR_OFFSETS
	.align		4
        /*006c*/ 	.byte	0x04, 0x1c
        /*006e*/ 	.short	(.L_104 - .L_103)


	//   ....[0]....
.L_103:
        /*0070*/ 	.word	0x00000260


	//   ....[1]....
        /*0074*/ 	.word	0x00000bb0


	//----- nvinfo : EIATTR_CRS_STACK_SIZE
	.align		4
.L_104:
        /*0078*/ 	.byte	0x04, 0x1e
        /*007a*/ 	.short	(.L_106 - .L_105)
.L_105:
        /*007c*/ 	.word	0x00000000


	//----- nvinfo : EIATTR_CBANK_PARAM_SIZE
	.align		4
.L_106:
        /*0080*/ 	.byte	0x03, 0x19
        /*0082*/ 	.short	0x0020


	//----- nvinfo : EIATTR_PARAM_CBANK
	.align		4
        /*0084*/ 	.byte	0x04, 0x0a
        /*0086*/ 	.short	(.L_108 - .L_107)
	.align		4
.L_107:
        /*0088*/ 	.word	index@(.nv.constant0._Z13conv_1d_shmemPKfS0_Pfii)
        /*008c*/ 	.short	0x0380
        /*008e*/ 	.short	0x0020


	//----- nvinfo : EIATTR_SW_WAR
	.align		4
.L_108:
        /*0090*/ 	.byte	0x04, 0x36
        /*0092*/ 	.short	(.L_110 - .L_109)
.L_109:
        /*0094*/ 	.word	0x00000008
.L_110:


//--------------------- .nv.info._Z7conv_1dPKfS0_Pfii --------------------------
	.section	.nv.info._Z7conv_1dPKfS0_Pfii,"",@"SHT_CUDA_INFO"
	.sectionflags	@""
	.align	4


	//----- nvinfo : EIATTR_CUDA_API_VERSION
	.align		4
        /*0000*/ 	.byte	0x04, 0x37
        /*0002*/ 	.short	(.L_112 - .L_111)
.L_111:
        /*0004*/ 	.word	0x00000082


	//----- nvinfo : EIATTR_KPARAM_INFO
	.align		4
.L_112:
        /*0008*/ 	.byte	0x04, 0x17
        /*000a*/ 	.short	(.L_114 - .L_113)
.L_113:
        /*000c*/ 	.word	0x00000000
        /*0010*/ 	.short	0x0004
        /*0012*/ 	.short	0x001c
        /*0014*/ 	.byte	0x00, 0xf0, 0x11, 0x00


	//----- nvinfo : EIATTR_KPARAM_INFO
	.align		4
.L_114:
        /*0018*/ 	.byte	0x04, 0x17
        /*001a*/ 	.short	(.L_116 - .L_115)
.L_115:
        /*001c*/ 	.word	0x00000000
        /*0020*/ 	.short	0x0003
        /*0022*/ 	.short	0x0018
        /*0024*/ 	.byte	0x00, 0xf0, 0x11, 0x00


	//----- nvinfo : EIATTR_KPARAM_INFO
	.align		4
.L_116:
        /*0028*/ 	.byte	0x04, 0x17
        /*002a*/ 	.short	(.L_118 - .L_117)
.L_117:
        /*002c*/ 	.word	0x00000000
        /*0030*/ 	.short	0x0002
        /*0032*/ 	.short	0x0010
        /*0034*/ 	.byte	0x00, 0xf5, 0x21, 0x00


	//----- nvinfo : EIATTR_KPARAM_INFO
	.align		4
.L_118:
        /*0038*/ 	.byte	0x04, 0x17
        /*003a*/ 	.short	(.L_120 - .L_119)
.L_119:
        /*003c*/ 	.word	0x00000000
        /*0040*/ 	.short	0x0001
        /*0042*/ 	.short	0x0008
        /*0044*/ 	.byte	0x00, 0xf5, 0x21, 0x00


	//----- nvinfo : EIATTR_KPARAM_INFO
	.align		4
.L_120:
        /*0048*/ 	.byte	0x04, 0x17
        /*004a*/ 	.short	(.L_122 - .L_121)
.L_121:
        /*004c*/ 	.word	0x00000000
        /*0050*/ 	.short	0x0000
        /*0052*/ 	.short	0x0000
        /*0054*/ 	.byte	0x00, 0xf5, 0x21, 0x00


	//----- nvinfo : EIATTR_SPARSE_MMA_MASK
	.align		4
.L_122:
        /*0058*/ 	.byte	0x03, 0x50
        /*005a*/ 	.short	0x0000


	//----- nvinfo : EIATTR_MAXREG_COUNT
	.align		4
        /*005c*/ 	.byte	0x03, 0x1b
        /*005e*/ 	.short	0x00ff


	//----- nvinfo : EIATTR_MERCURY_ISA_VERSION
	.align		4
        /*0060*/ 	.byte	0x03, 0x5f
        /*0062*/ 	.short	0x0101


	//----- nvinfo : EIATTR_VRC_CTA_INIT_COUNT
	.align		4
        /*0064*/ 	.byte	0x02, 0x4a
	.zero		1
	.zero		1


	//----- nvinfo : EIATTR_EXIT_INSTR_OFFSETS
	.align		4
        /*0068*/ 	.byte	0x04, 0x1c
        /*006a*/ 	.short	(.L_124 - .L_123)


	//   ....[0]....
.L_123:
        /*006c*/ 	.word	0x000008a0


	//   ....[1]....
        /*0070*/ 	.word	0x000008e0


	//----- nvinfo : EIATTR_CRS_STACK_SIZE
	.align		4
.L_124:
        /*0074*/ 	.byte	0x04, 0x1e
        /*0076*/ 	.short	(.L_126 - .L_125)
.L_125:
        /*0078*/ 	.word	0x00000000


	//----- nvinfo : EIATTR_CBANK_PARAM_SIZE
	.align		4
.L_126:
        /*007c*/ 	.byte	0x03, 0x19
        /*007e*/ 	.short	0x0020


	//----- nvinfo : EIATTR_PARAM_CBANK
	.align		4
        /*0080*/ 	.byte	0x04, 0x0a
        /*0082*/ 	.short	(.L_128 - .L_127)
	.align		4
.L_127:
        /*0084*/ 	.word	index@(.nv.constant0._Z7conv_1dPKfS0_Pfii)
        /*0088*/ 	.short	0x0380
        /*008a*/ 	.short	0x0020


	//----- nvinfo : EIATTR_SW_WAR
	.align		4
.L_128:
        /*008c*/ 	.byte	0x04, 0x36
        /*008e*/ 	.short	(.L_130 - .L_129)
.L_129:
        /*0090*/ 	.word	0x00000008
.L_130:


//--------------------- .nv.callgraph             --------------------------
	.section	.nv.callgraph,"",@"SHT_CUDA_CALLGRAPH"
	.align	4
	.sectionentsize	8
	.align		4
        /*0000*/ 	.word	0x00000000
	.align		4
        /*0004*/ 	.word	0xffffffff
	.align		4
        /*0008*/ 	.word	0x00000000
	.align		4
        /*000c*/ 	.word	0xfffffffe
	.align		4
        /*0010*/ 	.word	0x00000000
	.align		4
        /*0014*/ 	.word	0xfffffffd
	.align		4
        /*0018*/ 	.word	0x00000000
	.align		4
        /*001c*/ 	.word	0xfffffffc


//--------------------- .nv.constant3             --------------------------
	.section	.nv.constant3,"a",@progbits
	.align	4
.nv.constant3:
	.type		c_kern,@object
	.size		c_kern,(.L_0 - c_kern)
c_kern:
	.zero		8192
.L_0:


//--------------------- .text._Z13conv_1d_vloadPKfS0_Pfii --------------------------
	.section	.text._Z13conv_1d_vloadPKfS0_Pfii,"ax",@progbits
	.align	128
        .global         _Z13conv_1d_vloadPKfS0_Pfii
        .type           _Z13conv_1d_vloadPKfS0_Pfii,@function
        .size           _Z13conv_1d_vloadPKfS0_Pfii,(.L_x_48 - _Z13conv_1d_vloadPKfS0_Pfii)
        .other          _Z13conv_1d_vloadPKfS0_Pfii,@"STO_CUDA_ENTRY STV_DEFAULT"
_Z13conv_1d_vloadPKfS0_Pfii:
.text._Z13conv_1d_vloadPKfS0_Pfii:
[----:B------:R-:W-:Y:S01]  /*0000*/  LDC R1, c[0x0][0x37c] ;  /* 0x0000df00ff017b82 */ /* 0x000fe20000000800 */
[----:B------:R-:W0:Y:S07]  /*0010*/  S2R R11, SR_TID.X ;  /* 0x00000000000b7919 */ /* 0x000e2e0000002100 */
[----:B------:R-:W1:Y:S01]  /*0020*/  S2UR UR4, SR_CTAID.X ;  /* 0x00000000000479c3 */ /* 0x000e620000002500 */
[----:B------:R-:W2:Y:S01]  /*0030*/  LDCU.64 UR10, c[0x0][0x358] ;  /* 0x00006b00ff0a77ac */ /* 0x000ea20008000a00 */
[----:B------:R-:W-:Y:S06]  /*0040*/  BSSY.RECONVERGENT B0, `(.L_x_0) ;  /* 0x000001c000007945 */ /* 0x000fec0003800200 */
[----:B------:R-:W1:Y:S08]  /*0050*/  LDC R18, c[0x0][0x360] ;  /* 0x0000d800ff127b82 */ /* 0x000e700000000800 */
[----:B------:R-:W3:Y:S01]  /*0060*/  LDC.64 R2, c[0x0][0x398] ;  /* 0x0000e600ff027b82 */ /* 0x000ee20000000a00 */
[----:B0-----:R-:W-:-:S02]  /*0070*/  IMAD.SHL.U32 R10, R11, 0x4, RZ ;  /* 0x000000040b0a7824 */ /* 0x001fc400078e00ff */
[----:B-1----:R-:W-:-:S04]  /*0080*/  IMAD R12, R18, UR4, RZ ;  /* 0x00000004120c7c24 */ /* 0x002fc8000f8e02ff */
[----:B------:R-:W-:Y:S01]  /*0090*/  IMAD.IADD R0, R12, 0x1, R11 ;  /* 0x000000010c007824 */ /* 0x000fe200078e020b */
[----:B---3--:R-:W-:-:S03]  /*00a0*/  IADD3 R13, PT, PT, R18, -0x1, R3 ;  /* 0xffffffff120d7810 */ /* 0x008fc60007ffe003 */
[----:B------:R-:W-:Y:S01]  /*00b0*/  IMAD R5, R11, 0x3, R0 ;  /* 0x000000030b057824 */ /* 0x000fe200078e0200 */
[----:B------:R-:W-:-:S04]  /*00c0*/  IADD3 R7, PT, PT, -R3, R2, RZ ;  /* 0x0000000203077210 */ /* 0x000fc80007ffe1ff */
[----:B------:R-:W-:Y:S02]  /*00d0*/  ISETP.GE.AND P0, PT, R5, R2, PT ;  /* 0x000000020500720c */ /* 0x000fe40003f06270 */
[----:B------:R-:W-:Y:S02]  /*00e0*/  ISETP.GT.AND P1, PT, R0, R7, PT ;  /* 0x000000070000720c */ /* 0x000fe40003f24270 */
[----:B------:R-:W-:-:S13]  /*00f0*/  ISETP.GE.OR P0, PT, R10, R13, P0 ;  /* 0x0000000d0a00720c */ /* 0x000fda0000706670 */
[----:B--2---:R-:W-:Y:S05]  /*0100*/  @P0 BRA `(.L_x_1) ;  /* 0x00000000003c0947 */ /* 0x004fea0003800000 */
[----:B------:R-:W0:Y:S01]  /*0110*/  S2R R17, SR_CgaCtaId ;  /* 0x0000000000117919 */ /* 0x000e220000008800 */
[----:B------:R-:W1:Y:S01]  /*0120*/  LDC.64 R8, c[0x0][0x380] ;  /* 0x0000e000ff087b82 */ /* 0x000e620000000a00 */
[----:B------:R-:W-:Y:S01]  /*0130*/  MOV R4, 0x400 ;  /* 0x0000040000047802 */ /* 0x000fe20000000f00 */
[----:B------:R-:W-:Y:S02]  /*0140*/  IMAD.MOV.U32 R15, RZ, RZ, R5 ;  /* 0x000000ffff0f7224 */ /* 0x000fe400078e0005 */
[----:B------:R-:W-:Y:S01]  /*0150*/  IMAD.MOV.U32 R14, RZ, RZ, R10 ;  /* 0x000000ffff0e7224 */ /* 0x000fe200078e000a */
[----:B0-----:R-:W-:-:S07]  /*0160*/  LEA R17, R17, R4, 0x18 ;  /* 0x0000000411117211 */ /* 0x001fce00078ec0ff */
.L_x_2:
[----:B01----:R-:W-:-:S06]  /*0170*/  IMAD.WIDE R4, R15, 0x4, R8 ;  /* 0x000000040f047825 */ /* 0x003fcc00078e0208 */
[----:B------:R-:W2:Y:S01]  /*0180*/  LDG.E.128.CONSTANT R4, desc[UR10][R4.64] ;  /* 0x0000000a04047981 */ /* 0x000ea2000c1e9d00 */
[----:B------:R-:W-:Y:S01]  /*0190*/  LEA R16, R14, R17, 0x2 ;  /* 0x000000110e107211 */ /* 0x000fe200078e10ff */
[----:B------:R-:W-:-:S04]  /*01a0*/  IMAD R14, R18, 0x4, R14 ;  /* 0x00000004120e7824 */ /* 0x000fc800078e020e */
[----:B------:R-:W-:Y:S01]  /*01b0*/  IMAD.IADD R15, R12, 0x1, R14 ;  /* 0x000000010c0f7824 */ /* 0x000fe200078e020e */
[----:B------:R-:W-:-:S04]  /*01c0*/  ISETP.LT.AND P2, PT, R14, R13, PT ;  /* 0x0000000d0e00720c */ /* 0x000fc80003f41270 */
[----:B------:R-:W-:Y:S01]  /*01d0*/  ISETP.GE.AND P0, PT, R15, R2, PT ;  /* 0x000000020f00720c */ /* 0x000fe20003f06270 */
[----:B--2---:R0:W-:-:S12]  /*01e0*/  STS.128 [R16], R4 ;  /* 0x0000000410007388 */ /* 0x0041d80000000c00 */
[----:B------:R-:W-:Y:S05]  /*01f0*/  @!P0 BRA P2, `(.L_x_2) ;  /* 0xfffffffc00dc8947 */ /* 0x000fea000103ffff */
.L_x_1:
[----:B------:R-:W-:Y:S05]  /*0200*/  BSYNC.RECONVERGENT B0 ;  /* 0x0000000000007941 */ /* 0x000fea0003800200 */
.L_x_0:
[----:B------:R-:W-:Y:S06]  /*0210*/  BAR.SYNC.DEFER_BLOCKING 0x0 ;  /* 0x0000000000007b1d */ /* 0x000fec0000010000 */
[----:B------:R-:W-:Y:S05]  /*0220*/  @P1 EXIT ;  /* 0x000000000000194d */ /* 0x000fea0003800000 */
[----:B------:R-:W-:Y:S01]  /*0230*/  ISETP.GE.AND P0, PT, R3, 0x1, PT ;  /* 0x000000010300780c */ /* 0x000fe20003f06270 */
[----:B0-----:R-:W-:-:S12]  /*0240*/  HFMA2 R5, -RZ, RZ, 0, 0 ;  /* 0x00000000ff057431 */ /* 0x001fd800000001ff */
[----:B------:R-:W-:Y:S05]  /*0250*/  @!P0 BRA `(.L_x_3) ;  /* 0x0000000400608947 */ /* 0x000fea0003800000 */
[C---:B------:R-:W-:Y:S01]  /*0260*/  ISETP.GE.U32.AND P0, PT, R3.reuse, 0x8, PT ;  /* 0x000000080300780c */ /* 0x040fe20003f06070 */
[----:B------:R-:W-:Y:S01]  /*0270*/  IMAD.MOV.U32 R5, RZ, RZ, RZ ;  /* 0x000000ffff057224 */ /* 0x000fe200078e00ff */
[----:B------:R-:W-:Y:S01]  /*0280*/  LOP3.LUT R8, R3, 0x7, RZ, 0xc0, !PT ;  /* 0x0000000703087812 */ /* 0x000fe200078ec0ff */
[----:B------:R-:W-:-:S03]  /*0290*/  IMAD.MOV.U32 R2, RZ, RZ, RZ ;  /* 0x000000ffff027224 */ /* 0x000fc600078e00ff */
[----:B------:R-:W-:-:S07]  /*02a0*/  ISETP.NE.AND P1, PT, R8, RZ, PT ;  /* 0x000000ff0800720c */ /* 0x000fce0003f25270 */
[----:B------:R-:W-:Y:S06]  /*02b0*/  @!P0 BRA `(.L_x_4) ;  /* 0x0000000000848947 */ /* 0x000fec0003800000 */
[----:B------:R-:W0:Y:S01]  /*02c0*/  S2R R5, SR_CgaCtaId ;  /* 0x0000000000057919 */ /* 0x000e220000008800 */
[----:B------:R-:W-:Y:S01]  /*02d0*/  MOV R4, 0x400 ;  /* 0x0000040000047802 */ /* 0x000fe20000000f00 */
[----:B------:R-:W-:Y:S01]  /*02e0*/  UMOV UR12, 0x10 ;  /* 0x00000010000c7882 */ /* 0x000fe20000000000 */
[----:B------:R-:W-:Y:S02]  /*02f0*/  LOP3.LUT R2, R3, 0x7ffffff8, RZ, 0xc0, !PT ;  /* 0x7ffffff803027812 */ /* 0x000fe400078ec0ff */
[----:B0-----:R-:W-:-:S03]  /*0300*/  LEA R7, R5, R4, 0x18 ;  /* 0x0000000405077211 */ /* 0x001fc600078ec0ff */
[----:B------:R-:W-:Y:S01]  /*0310*/  IMAD.MOV R4, RZ, RZ, -R2 ;  /* 0x000000ffff047224 */ /* 0x000fe200078e0a02 */
[----:B------:R-:W-:Y:S02]  /*0320*/  MOV R5, RZ ;  /* 0x000000ff00057202 */ /* 0x000fe40000000f00 */
[----:B------:R-:W-:-:S07]  /*0330*/  IADD3 R10, PT, PT, R10, 0x10, R7 ;  /* 0x000000100a0a7810 */ /* 0x000fce0007ffe007 */
.L_x_5:
[----:B------:R-:W0:Y:S01]  /*0340*/  LDS R6, [R10+-0x10] ;  /* 0xfffff0000a067984 */ /* 0x000e220000000800 */
[----:B------:R-:W0:Y:S01]  /*0350*/  LDCU.64 UR4, c[0x3][UR12+-0x10] ;  /* 0x00fffe000c0477ac */ /* 0x000e220008000a00 */
[----:B------:R-:W-:Y:S02]  /*0360*/  VIADD R4, R4, 0x8 ;  /* 0x0000000804047836 */ /* 0x000fe40000000000 */
[----:B------:R-:W1:Y:S01]  /*0370*/  LDS R7, [R10+-0xc] ;  /* 0xfffff4000a077984 */ /* 0x000e620000000800 */
[----:B------:R-:W2:Y:S02]  /*0380*/  LDCU.64 UR6, c[0x3][UR12+-0x8] ;  /* 0x00ffff000c0677ac */ /* 0x000ea40008000a00 */
[----:B------:R-:W-:Y:S01]  /*0390*/  ISETP.NE.AND P0, PT, R4, RZ, PT ;  /* 0x000000ff0400720c */ /* 0x000fe20003f05270 */
[----:B------:R-:W2:Y:S01]  /*03a0*/  LDS R9, [R10+-0x8] ;  /* 0xfffff8000a097984 */ /* 0x000ea20000000800 */
[----:B------:R-:W3:Y:S03]  /*03b0*/  LDCU.64 UR8, c[0x3][UR12] ;  /* 0x00c000000c0877ac */ /* 0x000ee60008000a00 */
[----:B------:R-:W4:Y:S04]  /*03c0*/  LDS R13, [R10+-0x4] ;  /* 0xfffffc000a0d7984 */ /* 0x000f280000000800 */
[----:B------:R-:W3:Y:S04]  /*03d0*/  LDS R15, [R10] ;  /* 0x000000000a0f7984 */ /* 0x000ee80000000800 */
[----:B------:R-:W5:Y:S04]  /*03e0*/  LDS R17, [R10+0x4] ;  /* 0x000004000a117984 */ /* 0x000f680000000800 */
[----:B------:R-:W5:Y:S04]  /*03f0*/  LDS R19, [R10+0x8] ;  /* 0x000008000a137984 */ /* 0x000f680000000800 */
[----:B------:R0:W5:Y:S02]  /*0400*/  LDS R21, [R10+0xc] ;  /* 0x00000c000a157984 */ /* 0x0001640000000800 */
[----:B0-----:R-:W-:Y:S01]  /*0410*/  IADD3 R10, PT, PT, R10, 0x20, RZ ;  /* 0x000000200a0a7810 */ /* 0x001fe20007ffe0ff */
[----:B------:R-:W-:-:S04]  /*0420*/  FFMA R6, R6, UR4, R5 ;  /* 0x0000000406067c23 */ /* 0x000fc80008000005 */
[----:B-1----:R-:W-:Y:S01]  /*0430*/  FFMA R6, R7, UR5, R6 ;  /* 0x0000000507067c23 */ /* 0x002fe20008000006 */
[----:B------:R-:W0:Y:S03]  /*0440*/  LDCU.64 UR4, c[0x3][UR12+0x8] ;  /* 0x00c001000c0477ac */ /* 0x000e260008000a00 */
[----:B--2---:R-:W-:Y:S01]  /*0450*/  FFMA R6, R9, UR6, R6 ;  /* 0x0000000609067c23 */ /* 0x004fe20008000006 */
[----:B------:R-:W-:-:S03]  /*0460*/  UIADD3 UR12, UPT, UPT, UR12, 0x20, URZ ;  /* 0x000000200c0c7890 */ /* 0x000fc6000fffe0ff */
[----:B----4-:R-:W-:-:S04]  /*0470*/  FFMA R6, R13, UR7, R6 ;  /* 0x000000070d067c23 */ /* 0x010fc80008000006 */
[----:B---3--:R-:W-:-:S04]  /*0480*/  FFMA R6, R15, UR8, R6 ;  /* 0x000000080f067c23 */ /* 0x008fc80008000006 */
[----:B-----5:R-:W-:-:S04]  /*0490*/  FFMA R6, R17, UR9, R6 ;  /* 0x0000000911067c23 */ /* 0x020fc80008000006 */
[----:B0-----:R-:W-:-:S04]  /*04a0*/  FFMA R6, R19, UR4, R6 ;  /* 0x0000000413067c23 */ /* 0x001fc80008000006 */
[----:B------:R-:W-:Y:S01]  /*04b0*/  FFMA R5, R21, UR5, R6 ;  /* 0x0000000515057c23 */ /* 0x000fe20008000006 */
[----:B------:R-:W-:Y:S06]  /*04c0*/  @P0 BRA `(.L_x_5) ;  /* 0xfffffffc009c0947 */ /* 0x000fec000383ffff */
.L_x_4:
[----:B------:R-:W-:Y:S05]  /*04d0*/  @!P1 BRA `(.L_x_3) ;  /* 0x0000000000c09947 */ /* 0x000fea0003800000 */
[----:B------:R-:W-:Y:S02]  /*04e0*/  ISETP.GE.U32.AND P0, PT, R8, 0x4, PT ;  /* 0x000000040800780c */ /* 0x000fe40003f06070 */
[----:B------:R-:W-:-:S04]  /*04f0*/  LOP3.LUT R14, R3, 0x3, RZ, 0xc0, !PT ;  /* 0x00000003030e7812 */ /* 0x000fc800078ec0ff */
[----:B------:R-:W-:-:S07]  /*0500*/  ISETP.NE.AND P1, PT, R14, RZ, PT ;  /* 0x000000ff0e00720c */ /* 0x000fce0003f25270 */
[----:B------:R-:W-:Y:S06]  /*0510*/  @!P0 BRA `(.L_x_6) ;  /* 0x0000000000448947 */ /* 0x000fec0003800000 */
[----:B------:R-:W0:Y:S01]  /*0520*/  S2UR UR5, SR_CgaCtaId ;  /* 0x00000000000579c3 */ /* 0x000e220000008800 */
[----:B------:R-:W-:Y:S01]  /*0530*/  UMOV UR4, 0x400 ;  /* 0x0000040000047882 */ /* 0x000fe20000000000 */
[C---:B------:R-:W-:Y:S01]  /*0540*/  IMAD.IADD R4, R2.reuse, 0x1, R11 ;  /* 0x0000000102047824 */ /* 0x040fe200078e020b */
[C---:B------:R-:W-:Y:S01]  /*0550*/  SHF.L.U32 R9, R2.reuse, 0x2, RZ ;  /* 0x0000000202097819 */ /* 0x040fe200000006ff */
[----:B------:R-:W-:-:S04]  /*0560*/  VIADD R2, R2, 0x4 ;  /* 0x0000000402027836 */ /* 0x000fc80000000000 */
[----:B------:R-:W1:Y:S08]  /*0570*/  LDC.64 R12, c[0x3][R9] ;  /* 0x00c00000090c7b82 */ /* 0x000e700000000a00 */
[----:B------:R-:W2:Y:S01]  /*0580*/  LDC.64 R6, c[0x3][R9+0x8] ;  /* 0x00c0020009067b82 */ /* 0x000ea20000000a00 */
[----:B0-----:R-:W-:-:S06]  /*0590*/  ULEA UR4, UR5, UR4, 0x18 ;  /* 0x0000000405047291 */ /* 0x001fcc000f8ec0ff */
[----:B------:R-:W-:-:S05]  /*05a0*/  LEA R4, R4, UR4, 0x2 ;  /* 0x0000000404047c11 */ /* 0x000fca000f8e10ff */
[----:B------:R-:W1:Y:S04]  /*05b0*/  LDS R8, [R4] ;  /* 0x0000000004087984 */ /* 0x000e680000000800 */
[----:B------:R-:W0:Y:S04]  /*05c0*/  LDS R15, [R4+0x4] ;  /* 0x00000400040f7984 */ /* 0x000e280000000800 */
[----:B------:R-:W2:Y:S04]  /*05d0*/  LDS R10, [R4+0x8] ;  /* 0x00000800040a7984 */ /* 0x000ea80000000800 */
[----:B------:R-:W3:Y:S01]  /*05e0*/  LDS R17, [R4+0xc] ;  /* 0x00000c0004117984 */ /* 0x000ee20000000800 */
[----:B-1----:R-:W-:-:S04]  /*05f0*/  FFMA R8, R8, R12, R5 ;  /* 0x0000000c08087223 */ /* 0x002fc80000000005 */
[----:B0-----:R-:W-:-:S04]  /*0600*/  FFMA R13, R15, R13, R8 ;  /* 0x0000000d0f0d7223 */ /* 0x001fc80000000008 */
[----:B--2---:R-:W-:-:S04]  /*0610*/  FFMA R6, R10, R6, R13 ;  /* 0x000000060a067223 */ /* 0x004fc8000000000d */
[----:B---3--:R-:W-:-:S07]  /*0620*/  FFMA R5, R17, R7, R6 ;  /* 0x0000000711057223 */ /* 0x008fce0000000006 */
.L_x_6:
[----:B------:R-:W-:Y:S05]  /*0630*/  @!P1 BRA `(.L_x_3) ;  /* 0x0000000000689947 */ /* 0x000fea0003800000 */
[----:B------:R-:W-:Y:S02]  /*0640*/  ISETP.NE.AND P0, PT, R14, 0x1, PT ;  /* 0x000000010e00780c */ /* 0x000fe40003f05270 */
[----:B------:R-:W-:-:S04]  /*0650*/  LOP3.LUT R3, R3, 0x1, RZ, 0xc0, !PT ;  /* 0x0000000103037812 */ /* 0x000fc800078ec0ff */
[----:B------:R-:W-:-:S07]  /*0660*/  ISETP.NE.U32.AND P1, PT, R3, 0x1, PT ;  /* 0x000000010300780c */ /* 0x000fce0003f25070 */
[----:B------:R-:W-:Y:S06]  /*0670*/  @!P0 BRA `(.L_x_7) ;  /* 0x0000000000308947 */ /* 0x000fec0003800000 */
[----:B------:R-:W0:Y:S01]  /*0680*/  S2UR UR5, SR_CgaCtaId ;  /* 0x00000000000579c3 */ /* 0x000e220000008800 */
[----:B------:R-:W-:Y:S01]  /*0690*/  UMOV UR4, 0x400 ;  /* 0x0000040000047882 */ /* 0x000fe20000000000 */
[C---:B------:R-:W-:Y:S01]  /*06a0*/  IADD3 R3, PT, PT, R2.reuse, R11, RZ ;  /* 0x0000000b02037210 */ /* 0x040fe20007ffe0ff */
[C---:B------:R-:W-:Y:S01]  /*06b0*/  IMAD.SHL.U32 R6, R2.reuse, 0x4, RZ ;  /* 0x0000000402067824 */ /* 0x040fe200078e00ff */
[----:B------:R-:W-:-:S05]  /*06c0*/  IADD3 R2, PT, PT, R2, 0x2, RZ ;  /* 0x0000000202027810 */ /* 0x000fca0007ffe0ff */
[----:B------:R-:W1:Y:S01]  /*06d0*/  LDC.64 R6, c[0x3][R6] ;  /* 0x00c0000006067b82 */ /* 0x000e620000000a00 */
[----:B0-----:R-:W-:-:S06]  /*06e0*/  ULEA UR4, UR5, UR4, 0x18 ;  /* 0x0000000405047291 */ /* 0x001fcc000f8ec0ff */
[----:B------:R-:W-:-:S05]  /*06f0*/  LEA R3, R3, UR4, 0x2 ;  /* 0x0000000403037c11 */ /* 0x000fca000f8e10ff */
[----:B------:R-:W1:Y:S04]  /*0700*/  LDS R4, [R3] ;  /* 0x0000000003047984 */ /* 0x000e680000000800 */
[----:B------:R-:W0:Y:S01]  /*0710*/  LDS R9, [R3+0x4] ;  /* 0x0000040003097984 */ /* 0x000e220000000800 */
[----:B-1----:R-:W-:-:S04]  /*0720*/  FFMA R4, R4, R6, R5 ;  /* 0x0000000604047223 */ /* 0x002fc80000000005 */
[----:B0-----:R-:W-:-:S07]  /*0730*/  FFMA R5, R9, R7, R4 ;  /* 0x0000000709057223 */ /* 0x001fce0000000004 */
.L_x_7:
[----:B------:R-:W-:Y:S05]  /*0740*/  @P1 BRA `(.L_x_3) ;  /* 0x0000000000241947 */ /* 0x000fea0003800000 */
[----:B------:R-:W0:Y:S01]  /*0750*/  S2UR UR5, SR_CgaCtaId ;  /* 0x00000000000579c3 */ /* 0x000e220000008800 */
[----:B------:R-:W-:Y:S01]  /*0760*/  UMOV UR4, 0x400 ;  /* 0x0000040000047882 */ /* 0x000fe20000000000 */
[----:B------:R-:W-:Y:S01]  /*0770*/  IMAD.IADD R11, R11, 0x1, R2 ;  /* 0x000000010b0b7824 */ /* 0x000fe200078e0202 */
[----:B------:R-:W-:-:S06]  /*0780*/  SHF.L.U32 R2, R2, 0x2, RZ ;  /* 0x0000000202027819 */ /* 0x000fcc00000006ff */
[----:B------:R-:W1:Y:S01]  /*0790*/  LDC R2, c[0x3][R2] ;  /* 0x00c0000002027b82 */ /* 0x000e620000000800 */
[----:B0-----:R-:W-:-:S06]  /*07a0*/  ULEA UR4, UR5, UR4, 0x18 ;  /* 0x0000000405047291 */ /* 0x001fcc000f8ec0ff */
[----:B------:R-:W-:-:S05]  /*07b0*/  LEA R11, R11, UR4, 0x2 ;  /* 0x000000040b0b7c11 */ /* 0x000fca000f8e10ff */
[----:B------:R-:W1:Y:S02]  /*07c0*/  LDS R4, [R11] ;  /* 0x000000000b047984 */ /* 0x000e640000000800 */
[----:B-1----:R-:W-:-:S07]  /*07d0*/  FFMA R5, R4, R2, R5 ;  /* 0x0000000204057223 */ /* 0x002fce0000000005 */
.L_x_3:
[----:B------:R-:W0:Y:S02]  /*07e0*/  LDC.64 R2, c[0x0][0x390] ;  /* 0x0000e400ff027b82 */ /* 0x000e240000000a00 */
[----:B0-----:R-:W-:-:S05]  /*07f0*/  IMAD.WIDE R2, R0, 0x4, R2 ;  /* 0x0000000400027825 */ /* 0x001fca00078e0202 */
[----:B------:R-:W-:Y:S01]  /*0800*/  STG.E desc[UR10][R2.64], R5 ;  /* 0x0000000502007986 */ /* 0x000fe2000c10190a */
[----:B------:R-:W-:Y:S05]  /*0810*/  EXIT ;  /* 0x000000000000794d */ /* 0x000fea0003800000 */
.L_x_8:
[----:B------:R-:W-:-:S00]  /*0820*/  BRA `(.L_x_8) ;  /* 0xfffffffc00fc7947 */ /* 0x000fc0000383ffff */
[----:B------:R-:W-:-:S00]  /*0830*/  NOP ;  /* 0x0000000000007918 */ /* 0x000fc00000000000 */
        /* <DEDUP_REMOVED lines=12> */
.L_x_48:


//--------------------- .text._Z15conv_1d_regtilePKfS0_Pfii --------------------------
	.section	.text._Z15conv_1d_regtilePKfS0_Pfii,"ax",@progbits
	.align	128
        .global         _Z15conv_1d_regtilePKfS0_Pfii
        .type           _Z15conv_1d_regtilePKfS0_Pfii,@function
        .size           _Z15conv_1d_regtilePKfS0_Pfii,(.L_x_49 - _Z15conv_1d_regtilePKfS0_Pfii)
        .other          _Z15conv_1d_regtilePKfS0_Pfii,@"STO_CUDA_ENTRY STV_DEFAULT"
_Z15conv_1d_regtilePKfS0_Pfii:
.text._Z15conv_1d_regtilePKfS0_Pfii:
[----:B------:R-:W-:Y:S01]  /*0000*/  LDC R1, c[0x0][0x37c] ;  /* 0x0000df00ff017b82 */ /* 0x000fe20000000800 */
[----:B------:R-:W0:Y:S01]  /*0010*/  S2R R11, SR_TID.X ;  /* 0x00000000000b7919 */ /* 0x000e220000002100 */
[----:B------:R-:W1:Y:S01]  /*0020*/  LDCU UR10, c[0x0][0x360] ;  /* 0x00006c00ff0a77ac */ /* 0x000e620008000800 */
[----:B------:R-:W-:Y:S01]  /*0030*/  BSSY.RECONVERGENT B0, `(.L_x_9) ;  /* 0x000001d000007945 */ /* 0x000fe20003800200 */
[----:B------:R-:W2:Y:S01]  /*0040*/  S2R R0, SR_CTAID.X ;  /* 0x0000000000007919 */ /* 0x000ea20000002500 */
[----:B------:R-:W1:Y:S01]  /*0050*/  LDCU.64 UR6, c[0x0][0x398] ;  /* 0x00007300ff0677ac */ /* 0x000e620008000a00 */
[----:B------:R-:W3:Y:S01]  /*0060*/  LDCU.64 UR8, c[0x0][0x358] ;  /* 0x00006b00ff0877ac */ /* 0x000ee20008000a00 */
[----:B-1----:R-:W-:-:S04]  /*0070*/  ULEA UR4, UR10, UR7, 0x1 ;  /* 0x000000070a047291 */ /* 0x002fc8000f8e08ff */
[----:B------:R-:W-:Y:S02]  /*0080*/  UIADD3 UR5, UPT, UPT, UR4, -0x1, URZ ;  /* 0xffffffff04057890 */ /* 0x000fe4000fffe0ff */
[----:B------:R-:W-:-:S04]  /*0090*/  UIADD3 UR4, UPT, UPT, UR6, -UR7, URZ ;  /* 0x8000000706047290 */ /* 0x000fc8000fffe0ff */
[----:B0-----:R-:W-:Y:S01]  /*00a0*/  ISETP.GE.AND P0, PT, R11, UR5, PT ;  /* 0x000000050b007c0c */ /* 0x001fe2000bf06270 */
[----:B--2---:R-:W-:-:S12]  /*00b0*/  IMAD R0, R0, UR10, RZ ;  /* 0x0000000a00007c24 */ /* 0x004fd8000f8e02ff */
[----:B---3--:R-:W-:Y:S05]  /*00c0*/  @P0 BRA `(.L_x_10) ;  /* 0x00000000004c0947 */ /* 0x008fea0003800000 */
[----:B------:R-:W0:Y:S01]  /*00d0*/  S2R R3, SR_CgaCtaId ;  /* 0x0000000000037919 */ /* 0x000e220000008800 */
[----:B------:R-:W1:Y:S01]  /*00e0*/  LDC R8, c[0x0][0x398] ;  /* 0x0000e600ff087b82 */ /* 0x000e620000000800 */
[----:B------:R-:W-:Y:S01]  /*00f0*/  MOV R2, 0x400 ;  /* 0x0000040000027802 */ /* 0x000fe20000000f00 */
[----:B------:R-:W-:-:S06]  /*0100*/  IMAD.MOV.U32 R7, RZ, RZ, R11 ;  /* 0x000000ffff077224 */ /* 0x000fcc00078e000b */
[----:B------:R-:W2:Y:S01]  /*0110*/  LDC.64 R4, c[0x0][0x380] ;  /* 0x0000e000ff047b82 */ /* 0x000ea20000000a00 */
[----:B0-----:R-:W-:-:S07]  /*0120*/  LEA R6, R3, R2, 0x18 ;  /* 0x0000000203067211 */ /* 0x001fce00078ec0ff */
.L_x_13:
[----:B0-----:R-:W-:Y:S01]  /*0130*/  IMAD R3, R0, 0x2, R7 ;  /* 0x0000000200037824 */ /* 0x001fe200078e0207 */
[----:B------:R-:W-:Y:S01]  /*0140*/  BSSY.RECONVERGENT B1, `(.L_x_11) ;  /* 0x0000007000017945 */ /* 0x000fe20003800200 */
[----:B------:R-:W-:Y:S01]  /*0150*/  LEA R9, R7, R6, 0x2 ;  /* 0x0000000607097211 */ /* 0x000fe200078e10ff */
[----:B------:R-:W-:Y:S02]  /*0160*/  IMAD.MOV.U32 R2, RZ, RZ, RZ ;  /* 0x000000ffff027224 */ /* 0x000fe400078e00ff */
[----:B-1----:R-:W-:-:S13]  /*0170*/  ISETP.GE.AND P0, PT, R3, R8, PT ;  /* 0x000000080300720c */ /* 0x002fda0003f06270 */
[----:B------:R-:W-:Y:S05]  /*0180*/  @P0 BRA `(.L_x_12) ;  /* 0x0000000000080947 */ /* 0x000fea0003800000 */
[----:B--2---:R-:W-:-:S06]  /*0190*/  IMAD.WIDE R2, R3, 0x4, R4 ;  /* 0x0000000403027825 */ /* 0x004fcc00078e0204 */
[----:B------:R0:W5:Y:S02]  /*01a0*/  LDG.E.CONSTANT R2, desc[UR8][R2.64] ;  /* 0x0000000802027981 */ /* 0x000164000c1e9900 */
.L_x_12:
[----:B------:R-:W-:Y:S05]  /*01b0*/  BSYNC.RECONVERGENT B1 ;  /* 0x0000000000017941 */ /* 0x000fea0003800200 */
.L_x_11:
[----:B-----5:R3:W-:Y:S01]  /*01c0*/  STS [R9], R2 ;  /* 0x0000000209007388 */ /* 0x0207e20000000800 */
[----:B------:R-:W-:-:S04]  /*01d0*/  IADD3 R7, PT, PT, R7, UR10, RZ ;  /* 0x0000000a07077c10 */ /* 0x000fc8000fffe0ff */
[----:B------:R-:W-:-:S13]  /*01e0*/  ISETP.GE.AND P0, PT, R7, UR5, PT ;  /* 0x0000000507007c0c */ /* 0x000fda000bf06270 */
[----:B---3--:R-:W-:Y:S05]  /*01f0*/  @!P0 BRA `(.L_x_13) ;  /* 0xfffffffc00cc8947 */ /* 0x008fea000383ffff */
.L_x_10:
[----:B------:R-:W-:Y:S05]  /*0200*/  BSYNC.RECONVERGENT B0 ;  /* 0x0000000000007941 */ /* 0x000fea0003800200 */
.L_x_9:
[----:B------:R-:W-:Y:S01]  /*0210*/  BAR.SYNC.DEFER_BLOCKING 0x0 ;  /* 0x0000000000007b1d */ /* 0x000fe20000010000 */
[----:B------:R-:W-:-:S05]  /*0220*/  IMAD.IADD R0, R0, 0x1, R11 ;  /* 0x0000000100007824 */ /* 0x000fca00078e020b */
[----:B------:R-:W-:-:S04]  /*0230*/  SHF.L.U32 R0, R0, 0x1, RZ ;  /* 0x0000000100007819 */ /* 0x000fc800000006ff */
[----:B------:R-:W-:-:S13]  /*0240*/  ISETP.GT.AND P0, PT, R0, UR4, PT ;  /* 0x0000000400007c0c */ /* 0x000fda000bf04270 */
[----:B------:R-:W-:Y:S05]  /*0250*/  @P0 EXIT ;  /* 0x000000000000094d */ /* 0x000fea0003800000 */
[----:B------:R-:W2:Y:S01]  /*0260*/  LDCU UR5, c[0x0][0x39c] ;  /* 0x00007380ff0577ac */ /* 0x000ea20008000800 */
[----:B------:R-:W-:Y:S01]  /*0270*/  CS2R R12, SRZ ;  /* 0x00000000000c7805 */ /* 0x000fe2000001ff00 */
[----:B--2---:R-:W-:-:S05]  /*0280*/  IMAD.U32 R4, RZ, RZ, UR5 ;  /* 0x00000005ff047e24 */ /* 0x004fca000f8e00ff */
[----:B------:R-:W-:-:S13]  /*0290*/  ISETP.GE.AND P0, PT, R4, 0x1, PT ;  /* 0x000000010400780c */ /* 0x000fda0003f06270 */
[----:B------:R-:W-:Y:S05]  /*02a0*/  @!P0 BRA `(.L_x_14) ;  /* 0x0000000800588947 */ /* 0x000fea0003800000 */
[----:B------:R-:W1:Y:S01]  /*02b0*/  S2UR UR6, SR_CgaCtaId ;  /* 0x00000000000679c3 */ /* 0x000e620000008800 */
[----:B------:R-:W-:Y:S01]  /*02c0*/  UMOV UR5, 0x400 ;  /* 0x0000040000057882 */ /* 0x000fe20000000000 */
[C---:B------:R-:W-:Y:S01]  /*02d0*/  ISETP.GE.U32.AND P1, PT, R4.reuse, 0x8, PT ;  /* 0x000000080400780c */ /* 0x040fe20003f26070 */
[----:B------:R-:W-:Y:S01]  /*02e0*/  HFMA2 R6, -RZ, RZ, 0, 0 ;  /* 0x00000000ff067431 */ /* 0x000fe200000001ff */
[----:B------:R-:W-:Y:S02]  /*02f0*/  LOP3.LUT R7, R4, 0x7, RZ, 0xc0, !PT ;  /* 0x0000000704077812 */ /* 0x000fe400078ec0ff */
[----:B------:R-:W-:Y:S02]  /*0300*/  CS2R R12, SRZ ;  /* 0x00000000000c7805 */ /* 0x000fe4000001ff00 */
[----:B------:R-:W-:Y:S01]  /*0310*/  ISETP.NE.AND P0, PT, R7, RZ, PT ;  /* 0x000000ff0700720c */ /* 0x000fe20003f05270 */
[----:B-1----:R-:W-:-:S06]  /*0320*/  ULEA UR5, UR6, UR5, 0x18 ;  /* 0x0000000506057291 */ /* 0x002fcc000f8ec0ff */
[----:B------:R-:W-:-:S05]  /*0330*/  LEA R5, R11, UR5, 0x3 ;  /* 0x000000050b057c11 */ /* 0x000fca000f8e18ff */
[----:B0-----:R0:W1:Y:S01]  /*0340*/  LDS.64 R2, [R5] ;  /* 0x0000000005027984 */ /* 0x0010620000000a00 */
[----:B------:R-:W-:Y:S05]  /*0350*/  @!P1 BRA `(.L_x_15) ;  /* 0x0000000400249947 */ /* 0x000fea0003800000 */
[----:B------:R-:W2:Y:S01]  /*0360*/  LDC R8, c[0x0][0x39c] ;  /* 0x0000e700ff087b82 */ /* 0x000ea20000000800 */
[----:B------:R-:W-:Y:S01]  /*0370*/  LOP3.LUT R6, R4, 0x7ffffff8, RZ, 0xc0, !PT ;  /* 0x7ffffff804067812 */ /* 0x000fe200078ec0ff */
[----:B------:R-:W-:Y:S01]  /*0380*/  IMAD.MOV.U32 R13, RZ, RZ, RZ ;  /* 0x000000ffff0d7224 */ /* 0x000fe200078e00ff */
[----:B------:R-:W-:-:S07]  /*0390*/  MOV R9, RZ ;  /* 0x000000ff00097202 */ /* 0x000fce0000000f00 */
.L_x_16:
[C---:B------:R-:W-:Y:S01]  /*03a0*/  VIADD R11, R9.reuse, 0x1 ;  /* 0x00000001090b7836 */ /* 0x040fe20000000000 */
[----:B--2---:R-:W-:Y:S01]  /*03b0*/  MOV R4, R8 ;  /* 0x0000000800047202 */ /* 0x004fe20000000f00 */
[C---:B------:R-:W-:Y:S01]  /*03c0*/  VIADD R15, R9.reuse, 0x2 ;  /* 0x00000002090f7836 */ /* 0x040fe20000000000 */
[C---:B------:R-:W-:Y:S01]  /*03d0*/  IADD3 R19, PT, PT, R9.reuse, 0x7, RZ ;  /* 0x0000000709137810 */ /* 0x040fe20007ffe0ff */
[----:B------:R-:W-:Y:S01]  /*03e0*/  IMAD.SHL.U32 R10, R9, 0x4, RZ ;  /* 0x00000004090a7824 */ /* 0x000fe200078e00ff */
[-C--:B------:R-:W-:Y:S02]  /*03f0*/  ISETP.GE.AND P1, PT, R11, R4.reuse, PT ;  /* 0x000000040b00720c */ /* 0x080fe40003f26270 */
[----:B------:R-:W-:Y:S01]  /*0400*/  LEA R11, R9, R5, 0x2 ;  /* 0x00000005090b7211 */ /* 0x000fe200078e10ff */
[----:B------:R-:W1:Y:S01]  /*0410*/  LDC R17, c[0x3][R10] ;  /* 0x00c000000a117b82 */ /* 0x000e620000000800 */
[----:B------:R-:W-:Y:S02]  /*0420*/  ISETP.GE.AND P6, PT, R15, R4, PT ;  /* 0x000000040f00720c */ /* 0x000fe40003fc6270 */
[----:B------:R-:W-:-:S04]  /*0430*/  IADD3 R15, PT, PT, R9, 0x3, RZ ;  /* 0x00000003090f7810 */ /* 0x000fc80007ffe0ff */
[-C--:B------:R-:W-:Y:S01]  /*0440*/  ISETP.GE.AND P5, PT, R15, R4.reuse, PT ;  /* 0x000000040f00720c */ /* 0x080fe20003fa6270 */
[----:B------:R-:W-:Y:S01]  /*0450*/  VIADD R15, R9, 0x4 ;  /* 0x00000004090f7836 */ /* 0x000fe20000000000 */
[----:B------:R-:W2:Y:S01]  /*0460*/  LDC R18, c[0x3][R10+0x4] ;  /* 0x00c001000a127b82 */ /* 0x000ea20000000800 */
[----:B------:R-:W3:Y:S03]  /*0470*/  @!P1 LDS R20, [R11+0x8] ;  /* 0x000008000b149984 */ /* 0x000ee60000000800 */
[-C--:B------:R-:W-:Y:S01]  /*0480*/  ISETP.GE.AND P4, PT, R15, R4.reuse, PT ;  /* 0x000000040f00720c */ /* 0x080fe20003f86270 */
[----:B------:R-:W4:Y:S01]  /*0490*/  @!P6 LDS R16, [R11+0xc] ;  /* 0x00000c000b10e984 */ /* 0x000f220000000800 */
[----:B------:R-:W-:Y:S02]  /*04a0*/  IADD3 R15, PT, PT, R9, 0x5, RZ ;  /* 0x00000005090f7810 */ /* 0x000fe40007ffe0ff */
[----:B------:R-:W5:Y:S02]  /*04b0*/  LDC R21, c[0x3][R10+0xc] ;  /* 0x00c003000a157b82 */ /* 0x000f640000000800 */
[----:B------:R-:W-:Y:S01]  /*04c0*/  ISETP.GE.AND P3, PT, R15, R4, PT ;  /* 0x000000040f00720c */ /* 0x000fe20003f66270 */
[----:B------:R-:W0:Y:S01]  /*04d0*/  @!P5 LDS R14, [R11+0x10] ;  /* 0x000010000b0ed984 */ /* 0x000e220000000800 */
[----:B------:R-:W-:-:S02]  /*04e0*/  VIADD R15, R9, 0x6 ;  /* 0x00000006090f7836 */ /* 0x000fc40000000000 */
[----:B------:R-:W-:Y:S02]  /*04f0*/  VIADD R9, R9, 0x8 ;  /* 0x0000000809097836 */ /* 0x000fe40000000000 */
[-C--:B-1----:R-:W-:Y:S01]  /*0500*/  FFMA R13, R2, R17.reuse, R13 ;  /* 0x00000011020d7223 */ /* 0x082fe2000000000d */
[----:B------:R-:W-:Y:S01]  /*0510*/  FFMA R22, R3, R17, R12 ;  /* 0x0000001103167223 */ /* 0x000fe2000000000c */
[----:B------:R-:W-:Y:S01]  /*0520*/  ISETP.GE.AND P2, PT, R15, R4, PT ;  /* 0x000000040f00720c */ /* 0x000fe20003f46270 */
[----:B------:R-:W-:Y:S01]  /*0530*/  @!P1 IMAD.MOV.U32 R2, RZ, RZ, R3 ;  /* 0x000000ffff029224 */ /* 0x000fe200078e0003 */
[----:B------:R-:W1:Y:S04]  /*0540*/  @!P4 LDS R15, [R11+0x14] ;  /* 0x000014000b0fc984 */ /* 0x000e680000000800 */
[----:B------:R-:W1:Y:S01]  /*0550*/  @!P3 LDS R12, [R11+0x18] ;  /* 0x000018000b0cb984 */ /* 0x000e620000000800 */
[----:B--2---:R-:W-:-:S06]  /*0560*/  FFMA R23, R2, R18, R13 ;  /* 0x0000001202177223 */ /* 0x004fcc000000000d */
[----:B------:R-:W2:Y:S01]  /*0570*/  @!P2 LDS R17, [R11+0x1c] ;  /* 0x00001c000b11a984 */ /* 0x000ea20000000800 */
[----:B---3--:R-:W-:Y:S02]  /*0580*/  @!P1 MOV R3, R20 ;  /* 0x0000001400039202 */ /* 0x008fe40000000f00 */
[----:B------:R-:W-:Y:S01]  /*0590*/  ISETP.GE.AND P1, PT, R19, R4, PT ;  /* 0x000000041300720c */ /* 0x000fe20003f26270 */
[----:B------:R-:W3:Y:S01]  /*05a0*/  LDC R20, c[0x3][R10+0x8] ;  /* 0x00c002000a147b82 */ /* 0x000ee20000000800 */
[----:B------:R-:W-:Y:S01]  /*05b0*/  @!P6 MOV R2, R3 ;  /* 0x000000030002e202 */ /* 0x000fe20000000f00 */
[----:B------:R-:W-:Y:S01]  /*05c0*/  FFMA R22, R3, R18, R22 ;  /* 0x0000001203167223 */ /* 0x000fe20000000016 */
[----:B----4-:R-:W-:Y:S01]  /*05d0*/  @!P6 IMAD.MOV.U32 R3, RZ, RZ, R16 ;  /* 0x000000ffff03e224 */ /* 0x010fe200078e0010 */
[----:B------:R-:W-:-:S04]  /*05e0*/  ISETP.GE.AND P6, PT, R9, R4, PT ;  /* 0x000000040900720c */ /* 0x000fc80003fc6270 */
[----:B------:R-:W4:Y:S04]  /*05f0*/  LDC R19, c[0x3][R10+0x10] ;  /* 0x00c004000a137b82 */ /* 0x000f280000000800 */
[----:B------:R-:W2:Y:S04]  /*0600*/  @!P1 LDS R13, [R11+0x20] ;  /* 0x000020000b0d9984 */ /* 0x000ea80000000800 */
[----:B------:R-:W2:Y:S01]  /*0610*/  LDC R18, c[0x3][R10+0x14] ;  /* 0x00c005000a127b82 */ /* 0x000ea20000000800 */
[----:B------:R-:W2:Y:S01]  /*0620*/  @!P6 LDS R16, [R11+0x24] ;  /* 0x000024000b10e984 */ /* 0x000ea20000000800 */
[-C--:B---3--:R-:W-:Y:S01]  /*0630*/  FFMA R23, R2, R20.reuse, R23 ;  /* 0x0000001402177223 */ /* 0x088fe20000000017 */
[----:B------:R-:W-:Y:S01]  /*0640*/  FFMA R22, R3, R20, R22 ;  /* 0x0000001403167223 */ /* 0x000fe20000000016 */
[----:B------:R-:W-:Y:S01]  /*0650*/  @!P5 MOV R2, R3 ;  /* 0x000000030002d202 */ /* 0x000fe20000000f00 */
[----:B0-----:R-:W-:-:S03]  /*0660*/  @!P5 IMAD.MOV.U32 R3, RZ, RZ, R14 ;  /* 0x000000ffff03d224 */ /* 0x001fc600078e000e */
[----:B------:R-:W0:Y:S01]  /*0670*/  LDC R14, c[0x3][R10+0x18] ;  /* 0x00c006000a0e7b82 */ /* 0x000e220000000800 */
[-C--:B-----5:R-:W-:Y:S01]  /*0680*/  FFMA R23, R2, R21.reuse, R23 ;  /* 0x0000001502177223 */ /* 0x0a0fe20000000017 */
[----:B------:R-:W-:Y:S01]  /*0690*/  FFMA R22, R3, R21, R22 ;  /* 0x0000001503167223 */ /* 0x000fe20000000016 */
[----:B------:R-:W-:Y:S01]  /*06a0*/  @!P4 MOV R2, R3 ;  /* 0x000000030002c202 */ /* 0x000fe20000000f00 */
[----:B-1----:R-:W-:-:S04]  /*06b0*/  @!P4 IMAD.MOV.U32 R3, RZ, RZ, R15 ;  /* 0x000000ffff03c224 */ /* 0x002fc800078e000f */
[----:B------:R-:W1:Y:S01]  /*06c0*/  LDC R15, c[0x3][R10+0x1c] ;  /* 0x00c007000a0f7b82 */ /* 0x000e620000000800 */
[-C--:B----4-:R-:W-:Y:S01]  /*06d0*/  FFMA R23, R2, R19.reuse, R23 ;  /* 0x0000001302177223 */ /* 0x090fe20000000017 */
[----:B------:R-:W-:Y:S01]  /*06e0*/  FFMA R22, R3, R19, R22 ;  /* 0x0000001303167223 */ /* 0x000fe20000000016 */
[----:B------:R-:W-:Y:S01]  /*06f0*/  @!P3 MOV R2, R3 ;  /* 0x000000030002b202 */ /* 0x000fe20000000f00 */
[----:B------:R-:W-:-:S04]  /*0700*/  @!P3 IMAD.MOV.U32 R3, RZ, RZ, R12 ;  /* 0x000000ffff03b224 */ /* 0x000fc800078e000c */
[-C--:B--2---:R-:W-:Y:S01]  /*0710*/  FFMA R23, R2, R18.reuse, R23 ;  /* 0x0000001202177223 */ /* 0x084fe20000000017 */
[----:B------:R-:W-:Y:S01]  /*0720*/  FFMA R22, R3, R18, R22 ;  /* 0x0000001203167223 */ /* 0x000fe20000000016 */
[----:B------:R-:W-:Y:S01]  /*0730*/  @!P2 MOV R2, R3 ;  /* 0x000000030002a202 */ /* 0x000fe20000000f00 */
[----:B------:R-:W-:-:S04]  /*0740*/  @!P2 IMAD.MOV.U32 R3, RZ, RZ, R17 ;  /* 0x000000ffff03a224 */ /* 0x000fc800078e0011 */
[-C--:B0-----:R-:W-:Y:S01]  /*0750*/  FFMA R23, R2, R14.reuse, R23 ;  /* 0x0000000e02177223 */ /* 0x081fe20000000017 */
[----:B------:R-:W-:Y:S01]  /*0760*/  FFMA R22, R3, R14, R22 ;  /* 0x0000000e03167223 */ /* 0x000fe20000000016 */
[----:B------:R-:W-:Y:S01]  /*0770*/  @!P1 MOV R2, R3 ;  /* 0x0000000300029202 */ /* 0x000fe20000000f00 */
[----:B------:R-:W-:Y:S01]  /*0780*/  @!P1 IMAD.MOV.U32 R3, RZ, RZ, R13 ;  /* 0x000000ffff039224 */ /* 0x000fe200078e000d */
[----:B------:R-:W-:-:S03]  /*0790*/  ISETP.NE.AND P1, PT, R9, R6, PT ;  /* 0x000000060900720c */ /* 0x000fc60003f25270 */
[-C--:B-1----:R-:W-:Y:S01]  /*07a0*/  FFMA R13, R2, R15.reuse, R23 ;  /* 0x0000000f020d7223 */ /* 0x082fe20000000017 */
[----:B------:R-:W-:Y:S01]  /*07b0*/  FFMA R12, R3, R15, R22 ;  /* 0x0000000f030c7223 */ /* 0x000fe20000000016 */
[----:B------:R-:W-:Y:S01]  /*07c0*/  @!P6 MOV R2, R3 ;  /* 0x000000030002e202 */ /* 0x000fe20000000f00 */
[----:B------:R-:W-:-:S07]  /*07d0*/  @!P6 IMAD.MOV.U32 R3, RZ, RZ, R16 ;  /* 0x000000ffff03e224 */ /* 0x000fce00078e0010 */
[----:B------:R-:W-:Y:S05]  /*07e0*/  @P1 BRA `(.L_x_16) ;  /* 0xfffffff800ec1947 */ /* 0x000fea000383ffff */
.L_x_15:
[----:B------:R-:W-:Y:S05]  /*07f0*/  @!P0 BRA `(.L_x_14) ;  /* 0x0000000400048947 */ /* 0x000fea0003800000 */
[----:B------:R-:W-:Y:S02]  /*0800*/  ISETP.GE.U32.AND P0, PT, R7, 0x4, PT ;  /* 0x000000040700780c */ /* 0x000fe40003f06070 */
[----:B------:R-:W-:-:S04]  /*0810*/  LOP3.LUT R17, R4, 0x3, RZ, 0xc0, !PT ;  /* 0x0000000304117812 */ /* 0x000fc800078ec0ff */
[----:B------:R-:W-:-:S07]  /*0820*/  ISETP.NE.AND P3, PT, R17, RZ, PT ;  /* 0x000000ff1100720c */ /* 0x000fce0003f65270 */
[----:B------:R-:W-:Y:S06]  /*0830*/  @!P0 BRA `(.L_x_17) ;  /* 0x0000000000888947 */ /* 0x000fec0003800000 */
[C---:B------:R-:W-:Y:S01]  /*0840*/  IADD3 R7, PT, PT, R6.reuse, 0x1, RZ ;  /* 0x0000000106077810 */ /* 0x040fe20007ffe0ff */
[C---:B------:R-:W-:Y:S01]  /*0850*/  VIADD R9, R6.reuse, 0x2 ;  /* 0x0000000206097836 */ /* 0x040fe20000000000 */
[----:B-1----:R-:W-:Y:S02]  /*0860*/  MOV R8, R3 ;  /* 0x0000000300087202 */ /* 0x002fe40000000f00 */
[-C--:B------:R-:W-:Y:S01]  /*0870*/  ISETP.GE.AND P0, PT, R7, R4.reuse, PT ;  /* 0x000000040700720c */ /* 0x080fe20003f06270 */
[C---:B------:R-:W-:Y:S01]  /*0880*/  VIADD R7, R6.reuse, 0x3 ;  /* 0x0000000306077836 */ /* 0x040fe20000000000 */
[-C--:B------:R-:W-:Y:S02]  /*0890*/  ISETP.GE.AND P1, PT, R9, R4.reuse, PT ;  /* 0x000000040900720c */ /* 0x080fe40003f26270 */
[C---:B------:R-:W-:Y:S02]  /*08a0*/  LEA R14, R6.reuse, R5, 0x2 ;  /* 0x00000005060e7211 */ /* 0x040fe400078e10ff */
[----:B------:R-:W-:Y:S01]  /*08b0*/  ISETP.GE.AND P2, PT, R7, R4, PT ;  /* 0x000000040700720c */ /* 0x000fe20003f46270 */
[----:B------:R-:W-:-:S02]  /*08c0*/  IMAD.SHL.U32 R7, R6, 0x4, RZ ;  /* 0x0000000406077824 */ /* 0x000fc400078e00ff */
[----:B------:R-:W-:Y:S02]  /*08d0*/  VIADD R6, R6, 0x4 ;  /* 0x0000000406067836 */ /* 0x000fe40000000000 */
[----:B------:R-:W1:Y:S02]  /*08e0*/  LDC R9, c[0x3][R7] ;  /* 0x00c0000007097b82 */ /* 0x000e640000000800 */
[----:B------:R-:W2:Y:S04]  /*08f0*/  @!P0 LDS R8, [R14+0x8] ;  /* 0x000008000e088984 */ /* 0x000ea80000000800 */
[----:B------:R-:W3:Y:S02]  /*0900*/  @!P1 LDS R16, [R14+0xc] ;  /* 0x00000c000e109984 */ /* 0x000ee40000000800 */
[----:B------:R4:W5:Y:S02]  /*0910*/  LDC R11, c[0x3][R7+0x4] ;  /* 0x00c00100070b7b82 */ /* 0x0009640000000800 */
[----:B------:R-:W0:Y:S06]  /*0920*/  @!P2 LDS R10, [R14+0x10] ;  /* 0x000010000e0aa984 */ /* 0x000e2c0000000800 */
[----:B------:R4:W0:Y:S01]  /*0930*/  LDC R15, c[0x3][R7+0x8] ;  /* 0x00c00200070f7b82 */ /* 0x0008220000000800 */
[----:B-1----:R-:W-:Y:S01]  /*0940*/  FFMA R13, R2, R9, R13 ;  /* 0x00000009020d7223 */ /* 0x002fe2000000000d */
[-C--:B------:R-:W-:Y:S01]  /*0950*/  @!P0 MOV R2, R3.reuse ;  /* 0x0000000300028202 */ /* 0x080fe20000000f00 */
[----:B------:R-:W-:Y:S01]  /*0960*/  FFMA R9, R9, R3, R12 ;  /* 0x0000000309097223 */ /* 0x000fe2000000000c */
[----:B------:R-:W-:-:S04]  /*0970*/  ISETP.GE.AND P0, PT, R6, R4, PT ;  /* 0x000000040600720c */ /* 0x000fc80003f06270 */
[----:B----4-:R-:W1:Y:S01]  /*0980*/  LDC R7, c[0x3][R7+0xc] ;  /* 0x00c0030007077b82 */ /* 0x010e620000000800 */
[-C--:B-----5:R-:W-:Y:S01]  /*0990*/  FFMA R13, R2, R11.reuse, R13 ;  /* 0x0000000b020d7223 */ /* 0x0a0fe2000000000d */
[----:B--2---:R-:W-:Y:S01]  /*09a0*/  FFMA R9, R8, R11, R9 ;  /* 0x0000000b08097223 */ /* 0x004fe20000000009 */
[----:B------:R-:W-:Y:S01]  /*09b0*/  @!P1 MOV R2, R8 ;  /* 0x0000000800029202 */ /* 0x000fe20000000f00 */
[----:B---3--:R-:W-:-:S04]  /*09c0*/  @!P1 IMAD.MOV.U32 R8, RZ, RZ, R16 ;  /* 0x000000ffff089224 */ /* 0x008fc800078e0010 */
[-C--:B0-----:R-:W-:Y:S01]  /*09d0*/  FFMA R13, R2, R15.reuse, R13 ;  /* 0x0000000f020d7223 */ /* 0x081fe2000000000d */
[----:B------:R-:W-:Y:S01]  /*09e0*/  FFMA R12, R8, R15, R9 ;  /* 0x0000000f080c7223 */ /* 0x000fe20000000009 */
[----:B------:R-:W-:Y:S01]  /*09f0*/  @!P2 MOV R2, R8 ;  /* 0x000000080002a202 */ /* 0x000fe20000000f00 */
[----:B------:R-:W-:-:S04]  /*0a00*/  @!P2 IMAD.MOV.U32 R8, RZ, RZ, R10 ;  /* 0x000000ffff08a224 */ /* 0x000fc800078e000a */
[----:B-1----:R-:W-:Y:S01]  /*0a10*/  FFMA R13, R2, R7, R13 ;  /* 0x00000007020d7223 */ /* 0x002fe2000000000d */
[-C--:B------:R-:W-:Y:S01]  /*0a20*/  MOV R3, R8.reuse ;  /* 0x0000000800037202 */ /* 0x080fe20000000f00 */
[----:B------:R-:W-:Y:S01]  /*0a30*/  FFMA R12, R7, R8, R12 ;  /* 0x00000008070c7223 */ /* 0x000fe2000000000c */
[----:B------:R-:W-:-:S04]  /*0a40*/  @!P0 IMAD.MOV.U32 R2, RZ, RZ, R8 ;  /* 0x000000ffff028224 */ /* 0x000fc800078e0008 */
[----:B------:R2:W3:Y:S03]  /*0a50*/  @!P0 LDS R3, [R14+0x14] ;  /* 0x000014000e038984 */ /* 0x0004e60000000800 */
.L_x_17:
[----:B------:R-:W-:Y:S05]  /*0a60*/  @!P3 BRA `(.L_x_14) ;  /* 0x000000000068b947 */ /* 0x000fea0003800000 */
[----:B------:R-:W-:Y:S02]  /*0a70*/  ISETP.NE.AND P0, PT, R17, 0x1, PT ;  /* 0x000000011100780c */ /* 0x000fe40003f05270 */
[----:B------:R-:W-:-:S04]  /*0a80*/  LOP3.LUT R7, R4, 0x1, RZ, 0xc0, !PT ;  /* 0x0000000104077812 */ /* 0x000fc800078ec0ff */
[----:B------:R-:W-:-:S07]  /*0a90*/  ISETP.NE.U32.AND P1, PT, R7, 0x1, PT ;  /* 0x000000010700780c */ /* 0x000fce0003f25070 */
[----:B------:R-:W-:Y:S06]  /*0aa0*/  @!P0 BRA `(.L_x_18) ;  /* 0x0000000000488947 */ /* 0x000fec0003800000 */
[C---:B------:R-:W-:Y:S01]  /*0ab0*/  IADD3 R7, PT, PT, R6.reuse, 0x1, RZ ;  /* 0x0000000106077810 */ /* 0x040fe20007ffe0ff */
[C---:B------:R-:W-:Y:S02]  /*0ac0*/  IMAD R10, R6.reuse, 0x4, R5 ;  /* 0x00000004060a7824 */ /* 0x040fe400078e0205 */
[C---:B------:R-:W-:Y:S01]  /*0ad0*/  IMAD.SHL.U32 R8, R6.reuse, 0x4, RZ ;  /* 0x0000000406087824 */ /* 0x040fe200078e00ff */
[----:B------:R-:W-:Y:S02]  /*0ae0*/  ISETP.GE.AND P0, PT, R7, R4, PT ;  /* 0x000000040700720c */ /* 0x000fe40003f06270 */
[----:B-1-3--:R-:W-:Y:S01]  /*0af0*/  MOV R7, R3 ;  /* 0x0000000300077202 */ /* 0x00afe20000000f00 */
[----:B0-----:R-:W0:Y:S01]  /*0b00*/  LDC R5, c[0x3][R8] ;  /* 0x00c0000008057b82 */ /* 0x001e220000000800 */
[----:B------:R-:W-:-:S04]  /*0b10*/  IADD3 R6, PT, PT, R6, 0x2, RZ ;  /* 0x0000000206067810 */ /* 0x000fc80007ffe0ff */
[----:B------:R-:W-:-:S05]  /*0b20*/  ISETP.GE.AND P2, PT, R6, R4, PT ;  /* 0x000000040600720c */ /* 0x000fca0003f46270 */
[----:B------:R-:W1:Y:S01]  /*0b30*/  @!P0 LDS R7, [R10+0x8] ;  /* 0x000008000a078984 */ /* 0x000e620000000800 */
[----:B0-----:R-:W-:Y:S01]  /*0b40*/  FFMA R9, R2, R5, R13 ;  /* 0x0000000502097223 */ /* 0x001fe2000000000d */
[----:B------:R-:W-:Y:S01]  /*0b50*/  FFMA R12, R5, R3, R12 ;  /* 0x00000003050c7223 */ /* 0x000fe2000000000c */
[----:B------:R-:W-:Y:S01]  /*0b60*/  @!P0 IMAD.MOV.U32 R2, RZ, RZ, R3 ;  /* 0x000000ffff028224 */ /* 0x000fe200078e0003 */
[----:B------:R-:W0:Y:S01]  /*0b70*/  LDC R13, c[0x3][R8+0x4] ;  /* 0x00c00100080d7b82 */ /* 0x000e220000000800 */
[-C--:B-1----:R-:W-:Y:S01]  /*0b80*/  @!P0 MOV R3, R7.reuse ;  /* 0x0000000700038202 */ /* 0x082fe20000000f00 */
[----:B0-----:R-:W-:Y:S01]  /*0b90*/  FFMA R12, R13, R7, R12 ;  /* 0x000000070d0c7223 */ /* 0x001fe2000000000c */
[----:B------:R-:W-:Y:S01]  /*0ba0*/  FFMA R13, R2, R13, R9 ;  /* 0x0000000d020d7223 */ /* 0x000fe20000000009 */
[----:B------:R-:W-:-:S03]  /*0bb0*/  @!P2 IMAD.MOV.U32 R2, RZ, RZ, R7 ;  /* 0x000000ffff02a224 */ /* 0x000fc600078e0007 */
[----:B------:R4:W0:Y:S04]  /*0bc0*/  @!P2 LDS R3, [R10+0xc] ;  /* 0x00000c000a03a984 */ /* 0x0008280000000800 */
.L_x_18:
[----:B------:R-:W-:-:S06]  /*0bd0*/  @!P1 SHF.L.U32 R6, R6, 0x2, RZ ;  /* 0x0000000206069819 */ /* 0x000fcc00000006ff */
[----:B------:R-:W1:Y:S02]  /*0be0*/  @!P1 LDC R6, c[0x3][R6] ;  /* 0x00c0000006069b82 */ /* 0x000e640000000800 */
[C---:B-1----:R-:W-:Y:S01]  /*0bf0*/  @!P1 FFMA R13, R6.reuse, R2, R13 ;  /* 0x00000002060d9223 */ /* 0x042fe2000000000d */
[----:B0--3--:R-:W-:-:S07]  /*0c00*/  @!P1 FFMA R12, R6, R3, R12 ;  /* 0x00000003060c9223 */ /* 0x009fce000000000c */
.L_x_14:
[----:B01-3--:R-:W0:Y:S01]  /*0c10*/  LDC.64 R2, c[0x0][0x390] ;  /* 0x0000e400ff027b82 */ /* 0x00be220000000a00 */
[C---:B------:R-:W-:Y:S01]  /*0c20*/  ISETP.GE.AND P0, PT, R0.reuse, UR4, PT ;  /* 0x0000000400007c0c */ /* 0x040fe2000bf06270 */
[----:B0-----:R-:W-:-:S05]  /*0c30*/  IMAD.WIDE R2, R0, 0x4, R2 ;  /* 0x0000000400027825 */ /* 0x001fca00078e0202 */
[----:B------:R0:W-:Y:S07]  /*0c40*/  STG.E desc[UR8][R2.64], R13 ;  /* 0x0000000d02007986 */ /* 0x0001ee000c101908 */
[----:B------:R-:W-:Y:S05]  /*0c50*/  @P0 EXIT ;  /* 0x000000000000094d */ /* 0x000fea0003800000 */
[----:B------:R-:W-:Y:S01]  /*0c60*/  STG.E desc[UR8][R2.64+0x4], R12 ;  /* 0x0000040c02007986 */ /* 0x000fe2000c101908 */
[----:B------:R-:W-:Y:S05]  /*0c70*/  EXIT ;  /* 0x000000000000794d */ /* 0x000fea0003800000 */
.L_x_19:
        /* <DEDUP_REMOVED lines=16> */
.L_x_49:


//--------------------- .text._Z12conv_1d_cmemPKfS0_Pfii --------------------------
	.section	.text._Z12conv_1d_cmemPKfS0_Pfii,"ax",@progbits
	.align	128
        .global         _Z12conv_1d_cmemPKfS0_Pfii
        .type           _Z12conv_1d_cmemPKfS0_Pfii,@function
        .size           _Z12conv_1d_cmemPKfS0_Pfii,(.L_x_50 - _Z12conv_1d_cmemPKfS0_Pfii)
        .other          _Z12conv_1d_cmemPKfS0_Pfii,@"STO_CUDA_ENTRY STV_DEFAULT"
_Z12conv_1d_cmemPKfS0_Pfii:
.text._Z12conv_1d_cmemPKfS0_Pfii:
[----:B------:R-:W-:Y:S01]  /*0000*/  LDC R1, c[0x0][0x37c] ;  /* 0x0000df00ff017b82 */ /* 0x000fe20000000800 */
[----:B------:R-:W0:Y:S07]  /*0010*/  S2R R8, SR_TID.X ;  /* 0x0000000000087919 */ /* 0x000e2e0000002100 */
[----:B------:R-:W0:Y:S01]  /*0020*/  S2UR UR4, SR_CTAID.X ;  /* 0x00000000000479c3 */ /* 0x000e220000002500 */
[----:B------:R-:W1:Y:S01]  /*0030*/  LDCU UR6, c[0x0][0x398] ;  /* 0x00007300ff0677ac */ /* 0x000e620008000800 */
[----:B------:R-:W-:Y:S01]  /*0040*/  HFMA2 R6, -RZ, RZ, 0, 0 ;  /* 0x00000000ff067431 */ /* 0x000fe200000001ff */
[----:B------:R-:W2:Y:S05]  /*0050*/  LDCU.64 UR10, c[0x0][0x358] ;  /* 0x00006b00ff0a77ac */ /* 0x000eaa0008000a00 */
[----:B------:R-:W0:Y:S08]  /*0060*/  LDC R9, c[0x0][0x360] ;  /* 0x0000d800ff097b82 */ /* 0x000e300000000800 */
[----:B------:R-:W3:Y:S08]  /*0070*/  S2UR UR5, SR_CgaCtaId ;  /* 0x00000000000579c3 */ /* 0x000ef00000008800 */
[----:B------:R-:W4:Y:S01]  /*0080*/  LDC R2, c[0x0][0x39c] ;  /* 0x0000e700ff027b82 */ /* 0x000f220000000800 */
[----:B0-----:R-:W-:-:S05]  /*0090*/  IMAD R0, R9, UR4, R8 ;  /* 0x0000000409007c24 */ /* 0x001fca000f8e0208 */
[----:B-1----:R-:W-:-:S13]  /*00a0*/  ISETP.GE.AND P0, PT, R0, UR6, PT ;  /* 0x0000000600007c0c */ /* 0x002fda000bf06270 */
[----:B------:R-:W0:Y:S02]  /*00b0*/  @!P0 LDC.64 R4, c[0x0][0x380] ;  /* 0x0000e000ff048b82 */ /* 0x000e240000000a00 */
[----:B0-----:R-:W-:-:S05]  /*00c0*/  @!P0 IMAD.WIDE R4, R0, 0x4, R4 ;  /* 0x0000000400048825 */ /* 0x001fca00078e0204 */
[----:B--2---:R-:W2:Y:S01]  /*00d0*/  @!P0 LDG.E.CONSTANT R6, desc[UR10][R4.64] ;  /* 0x0000000a04068981 */ /* 0x004ea2000c1e9900 */
[----:B------:R-:W-:Y:S01]  /*00e0*/  UMOV UR4, 0x400 ;  /* 0x0000040000047882 */ /* 0x000fe20000000000 */
[----:B----4-:R-:W-:Y:S01]  /*00f0*/  IADD3 R7, PT, PT, R2, -0x1, RZ ;  /* 0xffffffff02077810 */ /* 0x010fe20007ffe0ff */
[----:B---3--:R-:W-:Y:S01]  /*0100*/  ULEA UR4, UR5, UR4, 0x18 ;  /* 0x0000000405047291 */ /* 0x008fe2000f8ec0ff */
[----:B------:R-:W-:Y:S02]  /*0110*/  BSSY.RECONVERGENT B0, `(.L_x_20) ;  /* 0x0000010000007945 */ /* 0x000fe40003800200 */
[----:B------:R-:W-:-:S03]  /*0120*/  ISETP.GE.AND P0, PT, R8, R7, PT ;  /* 0x000000070800720c */ /* 0x000fc60003f06270 */
[----:B------:R-:W-:-:S05]  /*0130*/  LEA R3, R8, UR4, 0x2 ;  /* 0x0000000408037c11 */ /* 0x000fca000f8e10ff */
[----:B--2---:R0:W-:Y:S05]  /*0140*/  STS [R3], R6 ;  /* 0x0000000603007388 */ /* 0x0041ea0000000800 */
[----:B------:R-:W-:Y:S05]  /*0150*/  @P0 BRA `(.L_x_21) ;  /* 0x00000000002c0947 */ /* 0x000fea0003800000 */
[----:B------:R-:W-:Y:S01]  /*0160*/  IMAD.IADD R7, R0, 0x1, R9 ;  /* 0x0000000100077824 */ /* 0x000fe200078e0209 */
[----:B------:R-:W-:Y:S01]  /*0170*/  BSSY.RECONVERGENT B1, `(.L_x_22) ;  /* 0x0000008000017945 */ /* 0x000fe20003800200 */
[----:B------:R-:W-:Y:S01]  /*0180*/  LEA R9, R9, R3, 0x2 ;  /* 0x0000000309097211 */ /* 0x000fe200078e10ff */
[----:B------:R-:W-:Y:S02]  /*0190*/  IMAD.MOV.U32 R4, RZ, RZ, RZ ;  /* 0x000000ffff047224 */ /* 0x000fe400078e00ff */
[----:B------:R-:W-:-:S13]  /*01a0*/  ISETP.GE.U32.AND P0, PT, R7, UR6, PT ;  /* 0x0000000607007c0c */ /* 0x000fda000bf06070 */
[----:B------:R-:W-:Y:S05]  /*01b0*/  @P0 BRA `(.L_x_23) ;  /* 0x00000000000c0947 */ /* 0x000fea0003800000 */
[----:B------:R-:W1:Y:S02]  /*01c0*/  LDC.64 R4, c[0x0][0x380] ;  /* 0x0000e000ff047b82 */ /* 0x000e640000000a00 */
[----:B-1----:R-:W-:-:S06]  /*01d0*/  IMAD.WIDE.U32 R4, R7, 0x4, R4 ;  /* 0x0000000407047825 */ /* 0x002fcc00078e0004 */
[----:B------:R1:W5:Y:S02]  /*01e0*/  LDG.E.CONSTANT R4, desc[UR10][R4.64] ;  /* 0x0000000a04047981 */ /* 0x000364000c1e9900 */
.L_x_23:
[----:B------:R-:W-:Y:S05]  /*01f0*/  BSYNC.RECONVERGENT B1 ;  /* 0x0000000000017941 */ /* 0x000fea0003800200 */
.L_x_22:
[----:B-----5:R2:W-:Y:S02]  /*0200*/  STS [R9], R4 ;  /* 0x0000000409007388 */ /* 0x0205e40000000800 */
.L_x_21:
[----:B------:R-:W-:Y:S05]  /*0210*/  BSYNC.RECONVERGENT B0 ;  /* 0x0000000000007941 */ /* 0x000fea0003800200 */
.L_x_20:
[----:B------:R-:W-:Y:S01]  /*0220*/  BAR.SYNC.DEFER_BLOCKING 0x0 ;  /* 0x0000000000007b1d */ /* 0x000fe20000010000 */
[----:B-1----:R-:W-:-:S04]  /*0230*/  IADD3 R5, PT, PT, -R2, UR6, RZ ;  /* 0x0000000602057c10 */ /* 0x002fc8000fffe1ff */
[----:B------:R-:W-:-:S13]  /*0240*/  ISETP.GT.AND P0, PT, R0, R5, PT ;  /* 0x000000050000720c */ /* 0x000fda0003f04270 */
[----:B------:R-:W-:Y:S05]  /*0250*/  @P0 EXIT ;  /* 0x000000000000094d */ /* 0x000fea0003800000 */
[----:B------:R-:W-:Y:S02]  /*0260*/  ISETP.GE.AND P0, PT, R2, 0x1, PT ;  /* 0x000000010200780c */ /* 0x000fe40003f06270 */
[----:B------:R-:W-:-:S11]  /*0270*/  MOV R5, RZ ;  /* 0x000000ff00057202 */ /* 0x000fd60000000f00 */
[----:B------:R-:W-:Y:S05]  /*0280*/  @!P0 BRA `(.L_x_24) ;  /* 0x00000004001c8947 */ /* 0x000fea0003800000 */
[C---:B------:R-:W-:Y:S02]  /*0290*/  ISETP.GE.U32.AND P1, PT, R2.reuse, 0x8, PT ;  /* 0x000000080200780c */ /* 0x040fe40003f26070 */
[----:B--2---:R-:W-:Y:S02]  /*02a0*/  CS2R R4, SRZ ;  /* 0x0000000000047805 */ /* 0x004fe4000001ff00 */
[----:B------:R-:W-:-:S04]  /*02b0*/  LOP3.LUT R10, R2, 0x7, RZ, 0xc0, !PT ;  /* 0x00000007020a7812 */ /* 0x000fc800078ec0ff */
[----:B------:R-:W-:-:S05]  /*02c0*/  ISETP.NE.AND P0, PT, R10, RZ, PT ;  /* 0x000000ff0a00720c */ /* 0x000fca0003f05270 */
[----:B------:R-:W-:Y:S08]  /*02d0*/  @!P1 BRA `(.L_x_25) ;  /* 0x0000000000789947 */ /* 0x000ff00003800000 */
[----:B------:R-:W-:Y:S01]  /*02e0*/  LOP3.LUT R4, R2, 0x7ffffff8, RZ, 0xc0, !PT ;  /* 0x7ffffff802047812 */ /* 0x000fe200078ec0ff */
[----:B------:R-:W-:Y:S02]  /*02f0*/  HFMA2 R5, -RZ, RZ, 0, 0 ;  /* 0x00000000ff057431 */ /* 0x000fe400000001ff */
[----:B------:R-:W-:Y:S01]  /*0300*/  VIADD R7, R3, 0x10 ;  /* 0x0000001003077836 */ /* 0x000fe20000000000 */
[----:B------:R-:W-:Y:S01]  /*0310*/  UMOV UR12, 0x10 ;  /* 0x00000010000c7882 */ /* 0x000fe20000000000 */
[----:B0-----:R-:W-:-:S07]  /*0320*/  IMAD.MOV R6, RZ, RZ, -R4 ;  /* 0x000000ffff067224 */ /* 0x001fce00078e0a04 */
.L_x_26:
[----:B------:R-:W0:Y:S01]  /*0330*/  LDS R8, [R7+-0x10] ;  /* 0xfffff00007087984 */ /* 0x000e220000000800 */
[----:B------:R-:W0:Y:S01]  /*0340*/  LDCU.64 UR4, c[0x3][UR12+-0x10] ;  /* 0x00fffe000c0477ac */ /* 0x000e220008000a00 */
[----:B------:R-:W-:Y:S02]  /*0350*/  IADD3 R6, PT, PT, R6, 0x8, RZ ;  /* 0x0000000806067810 */ /* 0x000fe40007ffe0ff */
[----:B------:R-:W1:Y:S01]  /*0360*/  LDS R9, [R7+-0xc] ;  /* 0xfffff40007097984 */ /* 0x000e620000000800 */
[----:B------:R-:W2:Y:S01]  /*0370*/  LDCU.64 UR6, c[0x3][UR12+-0x8] ;  /* 0x00ffff000c0677ac */ /* 0x000ea20008000a00 */
[----:B------:R-:W-:Y:S02]  /*0380*/  ISETP.NE.AND P1, PT, R6, RZ, PT ;  /* 0x000000ff0600720c */ /* 0x000fe40003f25270 */
[----:B------:R-:W2:Y:S01]  /*0390*/  LDS R11, [R7+-0x8] ;  /* 0xfffff800070b7984 */ /* 0x000ea20000000800 */
[----:B------:R-:W3:Y:S03]  /*03a0*/  LDCU.64 UR8, c[0x3][UR12] ;  /* 0x00c000000c0877ac */ /* 0x000ee60008000a00 */
[----:B------:R-:W4:Y:S04]  /*03b0*/  LDS R13, [R7+-0x4] ;  /* 0xfffffc00070d7984 */ /* 0x000f280000000800 */
[----:B------:R-:W3:Y:S04]  /*03c0*/  LDS R15, [R7] ;  /* 0x00000000070f7984 */ /* 0x000ee80000000800 */
[----:B------:R-:W5:Y:S04]  /*03d0*/  LDS R17, [R7+0x4] ;  /* 0x0000040007117984 */ /* 0x000f680000000800 */
[----:B------:R-:W5:Y:S04]  /*03e0*/  LDS R19, [R7+0x8] ;  /* 0x0000080007137984 */ /* 0x000f680000000800 */
[----:B------:R0:W5:Y:S02]  /*03f0*/  LDS R21, [R7+0xc] ;  /* 0x00000c0007157984 */ /* 0x0001640000000800 */
[----:B0-----:R-:W-:-:S02]  /*0400*/  VIADD R7, R7, 0x20 ;  /* 0x0000002007077836 */ /* 0x001fc40000000000 */
        /* <DEDUP_REMOVED lines=11> */
.L_x_25:
[----:B------:R-:W-:Y:S05]  /*04c0*/  @!P0 BRA `(.L_x_24) ;  /* 0x00000000008c8947 */ /* 0x000fea0003800000 */
[----:B------:R-:W-:Y:S02]  /*04d0*/  ISETP.GE.U32.AND P0, PT, R10, 0x4, PT ;  /* 0x000000040a00780c */ /* 0x000fe40003f06070 */
[----:B------:R-:W-:-:S04]  /*04e0*/  LOP3.LUT R16, R2, 0x3, RZ, 0xc0, !PT ;  /* 0x0000000302107812 */ /* 0x000fc800078ec0ff */
[----:B------:R-:W-:-:S07]  /*04f0*/  ISETP.NE.AND P1, PT, R16, RZ, PT ;  /* 0x000000ff1000720c */ /* 0x000fce0003f25270 */
[----:B------:R-:W-:Y:S06]  /*0500*/  @!P0 BRA `(.L_x_27) ;  /* 0x0000000000348947 */ /* 0x000fec0003800000 */
[C---:B------:R-:W-:Y:S01]  /*0510*/  LEA R8, R4.reuse, R3, 0x2 ;  /* 0x0000000304087211 */ /* 0x040fe200078e10ff */
[C---:B------:R-:W-:Y:S01]  /*0520*/  IMAD.SHL.U32 R9, R4.reuse, 0x4, RZ ;  /* 0x0000000404097824 */ /* 0x040fe200078e00ff */
[----:B------:R-:W-:-:S03]  /*0530*/  IADD3 R4, PT, PT, R4, 0x4, RZ ;  /* 0x0000000404047810 */ /* 0x000fc60007ffe0ff */
[----:B------:R-:W1:Y:S01]  /*0540*/  LDS R10, [R8] ;  /* 0x00000000080a7984 */ /* 0x000e620000000800 */
[----:B------:R-:W1:Y:S03]  /*0550*/  LDC.64 R12, c[0x3][R9] ;  /* 0x00c00000090c7b82 */ /* 0x000e660000000a00 */
[----:B------:R-:W2:Y:S04]  /*0560*/  LDS R11, [R8+0x4] ;  /* 0x00000400080b7984 */ /* 0x000ea80000000800 */
[----:B------:R-:W3:Y:S01]  /*0570*/  LDS R14, [R8+0x8] ;  /* 0x00000800080e7984 */ /* 0x000ee20000000800 */
[----:B0-----:R-:W3:Y:S03]  /*0580*/  LDC.64 R6, c[0x3][R9+0x8] ;  /* 0x00c0020009067b82 */ /* 0x001ee60000000a00 */
[----:B------:R-:W0:Y:S01]  /*0590*/  LDS R15, [R8+0xc] ;  /* 0x00000c00080f7984 */ /* 0x000e220000000800 */
[----:B-1----:R-:W-:-:S04]  /*05a0*/  FFMA R10, R10, R12, R5 ;  /* 0x0000000c0a0a7223 */ /* 0x002fc80000000005 */
[----:B--2---:R-:W-:-:S04]  /*05b0*/  FFMA R11, R11, R13, R10 ;  /* 0x0000000d0b0b7223 */ /* 0x004fc8000000000a */
[----:B---3--:R-:W-:-:S04]  /*05c0*/  FFMA R6, R14, R6, R11 ;  /* 0x000000060e067223 */ /* 0x008fc8000000000b */
[----:B0-----:R-:W-:-:S07]  /*05d0*/  FFMA R5, R15, R7, R6 ;  /* 0x000000070f057223 */ /* 0x001fce0000000006 */
.L_x_27:
[----:B------:R-:W-:Y:S05]  /*05e0*/  @!P1 BRA `(.L_x_24) ;  /* 0x0000000000449947 */ /* 0x000fea0003800000 */
[----:B------:R-:W-:Y:S02]  /*05f0*/  ISETP.NE.AND P0, PT, R16, 0x1, PT ;  /* 0x000000011000780c */ /* 0x000fe40003f05270 */
[----:B------:R-:W-:-:S04]  /*0600*/  LOP3.LUT R2, R2, 0x1, RZ, 0xc0, !PT ;  /* 0x0000000102027812 */ /* 0x000fc800078ec0ff */
[----:B------:R-:W-:-:S07]  /*0610*/  ISETP.NE.U32.AND P1, PT, R2, 0x1, PT ;  /* 0x000000010200780c */ /* 0x000fce0003f25070 */
[----:B------:R-:W-:Y:S06]  /*0620*/  @!P0 BRA `(.L_x_28) ;  /* 0x0000000000208947 */ /* 0x000fec0003800000 */
[C---:B------:R-:W-:Y:S01]  /*0630*/  IMAD R2, R4.reuse, 0x4, R3 ;  /* 0x0000000404027824 */ /* 0x040fe200078e0203 */
[C---:B------:R-:W-:Y:S01]  /*0640*/  SHF.L.U32 R7, R4.reuse, 0x2, RZ ;  /* 0x0000000204077819 */ /* 0x040fe200000006ff */
[----:B------:R-:W-:-:S03]  /*0650*/  VIADD R4, R4, 0x2 ;  /* 0x0000000204047836 */ /* 0x000fc60000000000 */
[----:B0-----:R-:W0:Y:S01]  /*0660*/  LDS R6, [R2] ;  /* 0x0000000002067984 */ /* 0x001e220000000800 */
[----:B------:R-:W0:Y:S03]  /*0670*/  LDC.64 R8, c[0x3][R7] ;  /* 0x00c0000007087b82 */ /* 0x000e260000000a00 */
[----:B------:R-:W1:Y:S01]  /*0680*/  LDS R11, [R2+0x4] ;  /* 0x00000400020b7984 */ /* 0x000e620000000800 */
[----:B0-----:R-:W-:-:S04]  /*0690*/  FFMA R6, R6, R8, R5 ;  /* 0x0000000806067223 */ /* 0x001fc80000000005 */
[----:B-1----:R-:W-:-:S07]  /*06a0*/  FFMA R5, R11, R9, R6 ;  /* 0x000000090b057223 */ /* 0x002fce0000000006 */
.L_x_28:
[C---:B0-----:R-:W-:Y:S01]  /*06b0*/  @!P1 LEA R3, R4.reuse, R3, 0x2 ;  /* 0x0000000304039211 */ /* 0x041fe200078e10ff */
[----:B------:R-:W-:-:S04]  /*06c0*/  @!P1 IMAD.SHL.U32 R4, R4, 0x4, RZ ;  /* 0x0000000404049824 */ /* 0x000fc800078e00ff */
[----:B------:R-:W0:Y:S02]  /*06d0*/  @!P1 LDS R2, [R3] ;  /* 0x0000000003029984 */ /* 0x000e240000000800 */
[----:B------:R-:W0:Y:S02]  /*06e0*/  @!P1 LDC R4, c[0x3][R4] ;  /* 0x00c0000004049b82 */ /* 0x000e240000000800 */
[----:B0-----:R-:W-:-:S07]  /*06f0*/  @!P1 FFMA R5, R2, R4, R5 ;  /* 0x0000000402059223 */ /* 0x001fce0000000005 */
.L_x_24:
[----:B0-----:R-:W0:Y:S02]  /*0700*/  LDC.64 R2, c[0x0][0x390] ;  /* 0x0000e400ff027b82 */ /* 0x001e240000000a00 */
[----:B0-----:R-:W-:-:S05]  /*0710*/  IMAD.WIDE R2, R0, 0x4, R2 ;  /* 0x0000000400027825 */ /* 0x001fca00078e0202 */
[----:B------:R-:W-:Y:S01]  /*0720*/  STG.E desc[UR10][R2.64], R5 ;  /* 0x0000000502007986 */ /* 0x000fe2000c10190a */
[----:B------:R-:W-:Y:S05]  /*0730*/  EXIT ;  /* 0x000000000000794d */ /* 0x000fea0003800000 */
.L_x_29:
        /* <DEDUP_REMOVED lines=12> */
.L_x_50:


//--------------------- .text._Z13conv_1d_shmemPKfS0_Pfii --------------------------
	.section	.text._Z13conv_1d_shmemPKfS0_Pfii,"ax",@progbits
	.align	128
        .global         _Z13conv_1d_shmemPKfS0_Pfii
        .type           _Z13conv_1d_shmemPKfS0_Pfii,@function
        .size           _Z13conv_1d_shmemPKfS0_Pfii,(.L_x_51 - _Z13conv_1d_shmemPKfS0_Pfii)
        .other          _Z13conv_1d_shmemPKfS0_Pfii,@"STO_CUDA_ENTRY STV_DEFAULT"
_Z13conv_1d_shmemPKfS0_Pfii:
.text._Z13conv_1d_shmemPKfS0_Pfii:
[----:B------:R-:W-:Y:S01]  /*0000*/  LDC R1, c[0x0][0x37c] ;  /* 0x0000df00ff017b82 */ /* 0x000fe20000000800 */
[----:B------:R-:W0:Y:S07]  /*0010*/  S2R R6, SR_TID.X ;  /* 0x0000000000067919 */ /* 0x000e2e0000002100 */
[----:B------:R-:W0:Y:S01]  /*0020*/  S2UR UR4, SR_CTAID.X ;  /* 0x00000000000479c3 */ /* 0x000e220000002500 */
[----:B------:R-:W1:Y:S01]  /*0030*/  LDCU UR6, c[0x0][0x398] ;  /* 0x00007300ff0677ac */ /* 0x000e620008000800 */
[----:B------:R-:W-:Y:S01]  /*0040*/  HFMA2 R7, -RZ, RZ, 0, 0 ;  /* 0x00000000ff077431 */ /* 0x000fe200000001ff */
[----:B------:R-:W2:Y:S05]  /*0050*/  LDCU.64 UR10, c[0x0][0x358] ;  /* 0x00006b00ff0a77ac */ /* 0x000eaa0008000a00 */
[----:B------:R-:W0:Y:S01]  /*0060*/  LDC R9, c[0x0][0x360] ;  /* 0x0000d800ff097b82 */ /* 0x000e220000000800 */
[----:B------:R-:W3:Y:S01]  /*0070*/  LDCU UR12, c[0x0][0x39c] ;  /* 0x00007380ff0c77ac */ /* 0x000ee20008000800 */
[----:B0-----:R-:W-:-:S05]  /*0080*/  IMAD R0, R9, UR4, R6 ;  /* 0x0000000409007c24 */ /* 0x001fca000f8e0206 */
[----:B-1----:R-:W-:-:S13]  /*0090*/  ISETP.GE.AND P0, PT, R0, UR6, PT ;  /* 0x0000000600007c0c */ /* 0x002fda000bf06270 */
[----:B------:R-:W0:Y:S02]  /*00a0*/  @!P0 LDC.64 R2, c[0x0][0x380] ;  /* 0x0000e000ff028b82 */ /* 0x000e240000000a00 */
[----:B0-----:R-:W-:-:S05]  /*00b0*/  @!P0 IMAD.WIDE R2, R0, 0x4, R2 ;  /* 0x0000000400028825 */ /* 0x001fca00078e0202 */
[----:B--2---:R-:W2:Y:S01]  /*00c0*/  @!P0 LDG.E.CONSTANT R7, desc[UR10][R2.64] ;  /* 0x0000000a02078981 */ /* 0x004ea2000c1e9900 */
[----:B------:R-:W0:Y:S01]  /*00d0*/  S2UR UR5, SR_CgaCtaId ;  /* 0x00000000000579c3 */ /* 0x000e220000008800 */
[----:B------:R-:W-:Y:S01]  /*00e0*/  UMOV UR4, 0x400 ;  /* 0x0000040000047882 */ /* 0x000fe20000000000 */
[----:B------:R-:W-:Y:S01]  /*00f0*/  SHF.L.U32 R4, R6, 0x2, RZ ;  /* 0x0000000206047819 */ /* 0x000fe200000006ff */
[----:B------:R-:W-:Y:S01]  /*0100*/  BSSY.RECONVERGENT B0, `(.L_x_30) ;  /* 0x0000012000007945 */ /* 0x000fe20003800200 */
[----:B0-----:R-:W-:Y:S02]  /*0110*/  ULEA UR4, UR5, UR4, 0x18 ;  /* 0x0000000405047291 */ /* 0x001fe4000f8ec0ff */
[----:B---3--:R-:W-:-:S04]  /*0120*/  UIADD3 UR5, UPT, UPT, UR12, -0x1, URZ ;  /* 0xffffffff0c057890 */ /* 0x008fc8000fffe0ff */
[----:B------:R-:W-:Y:S02]  /*0130*/  IADD3 R5, PT, PT, R4, UR4, RZ ;  /* 0x0000000404057c10 */ /* 0x000fe4000fffe0ff */
[----:B------:R-:W-:Y:S01]  /*0140*/  ISETP.GE.AND P0, PT, R6, UR5, PT ;  /* 0x0000000506007c0c */ /* 0x000fe2000bf06270 */
[----:B--2---:R0:W-:-:S12]  /*0150*/  STS [R4+UR4], R7 ;  /* 0x0000000704007988 */ /* 0x0041d80008000804 */
[----:B------:R-:W-:Y:S05]  /*0160*/  @P0 BRA `(.L_x_31) ;  /* 0x00000000002c0947 */ /* 0x000fea0003800000 */
[----:B0-----:R-:W-:Y:S01]  /*0170*/  IADD3 R7, PT, PT, R0, R9, RZ ;  /* 0x0000000900077210 */ /* 0x001fe20007ffe0ff */
[----:B------:R-:W-:Y:S01]  /*0180*/  BSSY.RECONVERGENT B1, `(.L_x_32) ;  /* 0x0000008000017945 */ /* 0x000fe20003800200 */
[----:B------:R-:W-:Y:S02]  /*0190*/  LEA R9, R9, R5, 0x2 ;  /* 0x0000000509097211 */ /* 0x000fe400078e10ff */
[----:B------:R-:W-:Y:S02]  /*01a0*/  ISETP.GE.U32.AND P0, PT, R7, UR6, PT ;  /* 0x0000000607007c0c */ /* 0x000fe4000bf06070 */
[----:B------:R-:W-:-:S11]  /*01b0*/  MOV R2, RZ ;  /* 0x000000ff00027202 */ /* 0x000fd60000000f00 */
[----:B------:R-:W-:Y:S05]  /*01c0*/  @P0 BRA `(.L_x_33) ;  /* 0x00000000000c0947 */ /* 0x000fea0003800000 */
[----:B------:R-:W0:Y:S02]  /*01d0*/  LDC.64 R2, c[0x0][0x380] ;  /* 0x0000e000ff027b82 */ /* 0x000e240000000a00 */
[----:B0-----:R-:W-:-:S06]  /*01e0*/  IMAD.WIDE.U32 R2, R7, 0x4, R2 ;  /* 0x0000000407027825 */ /* 0x001fcc00078e0002 */
[----:B------:R0:W5:Y:S02]  /*01f0*/  LDG.E.CONSTANT R2, desc[UR10][R2.64] ;  /* 0x0000000a02027981 */ /* 0x000164000c1e9900 */
.L_x_33:
[----:B------:R-:W-:Y:S05]  /*0200*/  BSYNC.RECONVERGENT B1 ;  /* 0x0000000000017941 */ /* 0x000fea0003800200 */
.L_x_32:
[----:B-----5:R1:W-:Y:S02]  /*0210*/  STS [R9], R2 ;  /* 0x0000000209007388 */ /* 0x0203e40000000800 */
.L_x_31:
[----:B------:R-:W-:Y:S05]  /*0220*/  BSYNC.RECONVERGENT B0 ;  /* 0x0000000000007941 */ /* 0x000fea0003800200 */
.L_x_30:
[----:B------:R-:W-:Y:S01]  /*0230*/  BAR.SYNC.DEFER_BLOCKING 0x0 ;  /* 0x0000000000007b1d */ /* 0x000fe20000010000 */
[----:B------:R-:W-:-:S06]  /*0240*/  UIADD3 UR5, UPT, UPT, UR6, -UR12, URZ ;  /* 0x8000000c06057290 */ /* 0x000fcc000fffe0ff */
[----:B------:R-:W-:-:S13]  /*0250*/  ISETP.GT.AND P0, PT, R0, UR5, PT ;  /* 0x0000000500007c0c */ /* 0x000fda000bf04270 */
[----:B------:R-:W-:Y:S05]  /*0260*/  @P0 EXIT ;  /* 0x000000000000094d */ /* 0x000fea0003800000 */
[----:B------:R-:W-:Y:S01]  /*0270*/  UISETP.GE.AND UP0, UPT, UR12, 0x1, UPT ;  /* 0x000000010c00788c */ /* 0x000fe2000bf06270 */
[----:B------:R-:W-:-:S08]  /*0280*/  MOV R19, RZ ;  /* 0x000000ff00137202 */ /* 0x000fd00000000f00 */
[----:B------:R-:W-:Y:S05]  /*0290*/  BRA.U !UP0, `(.L_x_34) ;  /* 0x0000000908387547 */ /* 0x000fea000b800000 */
[----:B------:R-:W-:Y:S01]  /*02a0*/  UISETP.GE.U32.AND UP1, UPT, UR12, 0x10, UPT ;  /* 0x000000100c00788c */ /* 0x000fe2000bf26070 */
[----:B------:R-:W-:Y:S01]  /*02b0*/  HFMA2 R19, -RZ, RZ, 0, 0 ;  /* 0x00000000ff137431 */ /* 0x000fe200000001ff */
[----:B------:R-:W-:Y:S01]  /*02c0*/  ULOP3.LUT UR8, UR12, 0xf, URZ, 0xc0, !UPT ;  /* 0x0000000f0c087892 */ /* 0x000fe2000f8ec0ff */
[----:B------:R-:W-:-:S03]  /*02d0*/  MOV R8, RZ ;  /* 0x000000ff00087202 */ /* 0x000fc60000000f00 */
[----:B------:R-:W-:-:S03]  /*02e0*/  UISETP.NE.AND UP0, UPT, UR8, URZ, UPT ;  /* 0x000000ff0800728c */ /* 0x000fc6000bf05270 */
[----:B------:R-:W-:Y:S08]  /*02f0*/  BRA.U !UP1, `(.L_x_35) ;  /* 0x0000000509047547 */ /* 0x000ff0000b800000 */
[----:B------:R-:W2:Y:S01]  /*0300*/  LDCU.64 UR6, c[0x0][0x388] ;  /* 0x00007100ff0677ac */ /* 0x000ea20008000a00 */
[----:B0-----:R-:W-:Y:S02]  /*0310*/  MOV R3, UR4 ;  /* 0x0000000400037c02 */ /* 0x001fe40008000f00 */
[----:B------:R-:W-:Y:S01]  /*0320*/  MOV R19, RZ ;  /* 0x000000ff00137202 */ /* 0x000fe20000000f00 */
[----:B------:R-:W-:Y:S01]  /*0330*/  ULOP3.LUT UR9, UR12, 0x7ffffff0, URZ, 0xc0, !UPT ;  /* 0x7ffffff00c097892 */ /* 0x000fe2000f8ec0ff */
[----:B------:R-:W-:-:S05]  /*0340*/  IADD3 R6, PT, PT, R4, 0x20, R3 ;  /* 0x0000002004067810 */ /* 0x000fca0007ffe003 */
[----:B------:R-:W-:Y:S01]  /*0350*/  MOV R8, UR9 ;  /* 0x0000000900087c02 */ /* 0x000fe20008000f00 */
[----:B--2---:R-:W-:-:S04]  /*0360*/  UIADD3 UR5, UP1, UPT, UR6, 0x20, URZ ;  /* 0x0000002006057890 */ /* 0x004fc8000ff3e0ff */
[----:B------:R-:W-:Y:S02]  /*0370*/  UIADD3.X UR6, UPT, UPT, URZ, UR7, URZ, UP1, !UPT ;  /* 0x00000007ff067290 */ /* 0x000fe40008ffe4ff */
[----:B-1----:R-:W-:Y:S01]  /*0380*/  MOV R2, UR5 ;  /* 0x0000000500027c02 */ /* 0x002fe20008000f00 */
[----:B------:R-:W-:-:S03]  /*0390*/  UIADD3 UR7, UPT, UPT, -UR9, URZ, URZ ;  /* 0x000000ff09077290 */ /* 0x000fc6000fffe1ff */
[----:B------:R-:W-:-:S09]  /*03a0*/  MOV R3, UR6 ;  /* 0x0000000600037c02 */ /* 0x000fd20008000f00 */
.L_x_36:
[----:B------:R-:W2:Y:S04]  /*03b0*/  LDG.E.CONSTANT R23, desc[UR10][R2.64+-0x20] ;  /* 0xffffe00a02177981 */ /* 0x000ea8000c1e9900 */
[----:B------:R-:W3:Y:S04]  /*03c0*/  LDG.E.CONSTANT R27, desc[UR10][R2.64+-0x1c] ;  /* 0xffffe40a021b7981 */ /* 0x000ee8000c1e9900 */
[----:B------:R-:W4:Y:S04]  /*03d0*/  LDG.E.CONSTANT R21, desc[UR10][R2.64+-0x18] ;  /* 0xffffe80a02157981 */ /* 0x000f28000c1e9900 */
[----:B------:R-:W5:Y:S04]  /*03e0*/  LDG.E.CONSTANT R20, desc[UR10][R2.64+-0x14] ;  /* 0xffffec0a02147981 */ /* 0x000f68000c1e9900 */
        /* <DEDUP_REMOVED lines=11> */
[----:B------:R0:W5:Y:S01]  /*04a0*/  LDG.E.CONSTANT R9, desc[UR10][R2.64+0x1c] ;  /* 0x00001c0a02097981 */ /* 0x000162000c1e9900 */
[----:B------:R-:W-:-:S03]  /*04b0*/  UIADD3 UR7, UPT, UPT, UR7, 0x10, URZ ;  /* 0x0000001007077890 */ /* 0x000fc6000fffe0ff */
[----:B------:R-:W2:Y:S01]  /*04c0*/  LDS R24, [R6+-0x20] ;  /* 0xffffe00006187984 */ /* 0x000ea20000000800 */
[----:B------:R-:W-:-:S03]  /*04d0*/  UISETP.NE.AND UP1, UPT, UR7, URZ, UPT ;  /* 0x000000ff0700728c */ /* 0x000fc6000bf25270 */
[----:B------:R-:W3:Y:S01]  /*04e0*/  LDS R26, [R6+-0x1c] ;  /* 0xffffe400061a7984 */ /* 0x000ee20000000800 */
[----:B0-----:R-:W-:-:S03]  /*04f0*/  IADD3 R2, P0, PT, R2, 0x40, RZ ;  /* 0x0000004002027810 */ /* 0x001fc60007f1e0ff */
[----:B------:R-:W4:Y:S01]  /*0500*/  LDS R29, [R6+-0x18] ;  /* 0xffffe800061d7984 */ /* 0x000f220000000800 */
[----:B------:R-:W-:-:S03]  /*0510*/  IADD3.X R3, PT, PT, RZ, R3, RZ, P0, !PT ;  /* 0x00000003ff037210 */ /* 0x000fc600007fe4ff */
[----:B------:R-:W5:Y:S01]  /*0520*/  LDS R25, [R6+-0x14] ;  /* 0xffffec0006197984 */ /* 0x000f620000000800 */
[----:B--2---:R-:W-:-:S03]  /*0530*/  FFMA R23, R24, R23, R19 ;  /* 0x0000001718177223 */ /* 0x004fc60000000013 */
[----:B------:R-:W-:Y:S01]  /*0540*/  LDS R19, [R6+-0xc] ;  /* 0xfffff40006137984 */ /* 0x000fe20000000800 */
[----:B---3--:R-:W-:-:S03]  /*0550*/  FFMA R26, R26, R27, R23 ;  /* 0x0000001b1a1a7223 */ /* 0x008fc60000000017 */
[----:B------:R-:W0:Y:S01]  /*0560*/  LDS R27, [R6+-0x10] ;  /* 0xfffff000061b7984 */ /* 0x000e220000000800 */
[----:B----4-:R-:W-:-:S03]  /*0570*/  FFMA R26, R29, R21, R26 ;  /* 0x000000151d1a7223 */ /* 0x010fc6000000001a */
[----:B------:R-:W1:Y:S01]  /*0580*/  LDS R23, [R6+-0x8] ;  /* 0xfffff80006177984 */ /* 0x000e620000000800 */
[----:B-----5:R-:W-:-:S03]  /*0590*/  FFMA R26, R25, R20, R26 ;  /* 0x00000014191a7223 */ /* 0x020fc6000000001a */
[----:B------:R-:W2:Y:S04]  /*05a0*/  LDS R21, [R6+-0x4] ;  /* 0xfffffc0006157984 */ /* 0x000ea80000000800 */
[----:B------:R-:W3:Y:S04]  /*05b0*/  LDS R20, [R6] ;  /* 0x0000000006147984 */ /* 0x000ee80000000800 */
[----:B------:R-:W4:Y:S04]  /*05c0*/  LDS R25, [R6+0x4] ;  /* 0x0000040006197984 */ /* 0x000f280000000800 */
[----:B------:R-:W-:Y:S01]  /*05d0*/  LDS R24, [R6+0x10] ;  /* 0x0000100006187984 */ /* 0x000fe20000000800 */
[----:B0-----:R-:W-:-:S03]  /*05e0*/  FFMA R26, R27, R22, R26 ;  /* 0x000000161b1a7223 */ /* 0x001fc6000000001a */
[----:B------:R-:W0:Y:S01]  /*05f0*/  LDS R22, [R6+0x8] ;  /* 0x0000080006167984 */ /* 0x000e220000000800 */
[----:B------:R-:W-:-:S03]  /*0600*/  FFMA R26, R19, R18, R26 ;  /* 0x00000012131a7223 */ /* 0x000fc6000000001a */
[----:B------:R-:W5:Y:S01]  /*0610*/  LDS R27, [R6+0xc] ;  /* 0x00000c00061b7984 */ /* 0x000f620000000800 */
[----:B-1----:R-:W-:-:S03]  /*0620*/  FFMA R28, R23, R12, R26 ;  /* 0x0000000c171c7223 */ /* 0x002fc6000000001a */
[----:B------:R-:W1:Y:S01]  /*0630*/  LDS R18, [R6+0x14] ;  /* 0x0000140006127984 */ /* 0x000e620000000800 */
[----:B--2---:R-:W-:-:S03]  /*0640*/  FFMA R21, R21, R10, R28 ;  /* 0x0000000a15157223 */ /* 0x004fc6000000001c */
[----:B------:R-:W2:Y:S01]  /*0650*/  LDS R26, [R6+0x18] ;  /* 0x00001800061a7984 */ /* 0x000ea20000000800 */
[----:B---3--:R-:W-:-:S03]  /*0660*/  FFMA R20, R20, R17, R21 ;  /* 0x0000001114147223 */ /* 0x008fc60000000015 */
[----:B------:R3:W2:Y:S01]  /*0670*/  LDS R12, [R6+0x1c] ;  /* 0x00001c00060c7984 */ /* 0x0006a20000000800 */
[----:B----4-:R-:W-:Y:S01]  /*0680*/  FFMA R25, R25, R16, R20 ;  /* 0x0000001019197223 */ /* 0x010fe20000000014 */
[----:B---3--:R-:W-:-:S03]  /*0690*/  IADD3 R6, PT, PT, R6, 0x40, RZ ;  /* 0x0000004006067810 */ /* 0x008fc60007ffe0ff */
[----:B0-----:R-:W-:-:S04]  /*06a0*/  FFMA R22, R22, R15, R25 ;  /* 0x0000000f16167223 */ /* 0x001fc80000000019 */
[----:B-----5:R-:W-:-:S04]  /*06b0*/  FFMA R27, R27, R14, R22 ;  /* 0x0000000e1b1b7223 */ /* 0x020fc80000000016 */
[----:B------:R-:W-:-:S04]  /*06c0*/  FFMA R13, R24, R13, R27 ;  /* 0x0000000d180d7223 */ /* 0x000fc8000000001b */
[----:B-1----:R-:W-:-:S04]  /*06d0*/  FFMA R11, R18, R11, R13 ;  /* 0x0000000b120b7223 */ /* 0x002fc8000000000d */
[----:B--2---:R-:W-:-:S04]  /*06e0*/  FFMA R7, R26, R7, R11 ;  /* 0x000000071a077223 */ /* 0x004fc8000000000b */
[----:B------:R-:W-:Y:S01]  /*06f0*/  FFMA R19, R12, R9, R7 ;  /* 0x000000090c137223 */ /* 0x000fe20000000007 */
[----:B------:R-:W-:Y:S06]  /*0700*/  BRA.U UP1, `(.L_x_36) ;  /* 0xfffffffd01287547 */ /* 0x000fec000b83ffff */
.L_x_35:
[----:B------:R-:W-:Y:S05]  /*0710*/  BRA.U !UP0, `(.L_x_34) ;  /* 0x0000000508187547 */ /* 0x000fea000b800000 */
[----:B------:R-:W-:Y:S02]  /*0720*/  UISETP.GE.U32.AND UP0, UPT, UR8, 0x8, UPT ;  /* 0x000000080800788c */ /* 0x000fe4000bf06070 */
[----:B------:R-:W-:-:S04]  /*0730*/  ULOP3.LUT UR6, UR12, 0x7, URZ, 0xc0, !UPT ;  /* 0x000000070c067892 */ /* 0x000fc8000f8ec0ff */
[----:B------:R-:W-:-:S03]  /*0740*/  UISETP.NE.AND UP1, UPT, UR6, URZ, UPT ;  /* 0x000000ff0600728c */ /* 0x000fc6000bf25270 */
[----:B------:R-:W-:Y:S08]  /*0750*/  BRA.U !UP0, `(.L_x_37) ;  /* 0x0000000108707547 */ /* 0x000ff0000b800000 */
[----:B0-----:R-:W0:Y:S02]  /*0760*/  LDC.64 R6, c[0x0][0x388] ;  /* 0x0000e200ff067b82 */ /* 0x001e240000000a00 */
[----:B0-----:R-:W-:-:S05]  /*0770*/  IMAD.WIDE.U32 R6, R8, 0x4, R6 ;  /* 0x0000000408067825 */ /* 0x001fca00078e0006 */
[----:B-1----:R-:W2:Y:S04]  /*0780*/  LDG.E.CONSTANT R9, desc[UR10][R6.64] ;  /* 0x0000000a06097981 */ /* 0x002ea8000c1e9900 */
[----:B------:R-:W3:Y:S04]  /*0790*/  LDG.E.CONSTANT R11, desc[UR10][R6.64+0x4] ;  /* 0x0000040a060b7981 */ /* 0x000ee8000c1e9900 */
[----:B------:R-:W4:Y:S04]  /*07a0*/  LDG.E.CONSTANT R13, desc[UR10][R6.64+0x8] ;  /* 0x0000080a060d7981 */ /* 0x000f28000c1e9900 */
[----:B------:R-:W5:Y:S04]  /*07b0*/  LDG.E.CONSTANT R15, desc[UR10][R6.64+0xc] ;  /* 0x00000c0a060f7981 */ /* 0x000f68000c1e9900 */
[----:B------:R-:W5:Y:S04]  /*07c0*/  LDG.E.CONSTANT R17, desc[UR10][R6.64+0x10] ;  /* 0x0000100a06117981 */ /* 0x000f68000c1e9900 */
[----:B------:R-:W5:Y:S04]  /*07d0*/  LDG.E.CONSTANT R21, desc[UR10][R6.64+0x14] ;  /* 0x0000140a06157981 */ /* 0x000f68000c1e9900 */
[----:B------:R-:W5:Y:S04]  /*07e0*/  LDG.E.CONSTANT R2, desc[UR10][R6.64+0x18] ;  /* 0x0000180a06027981 */ /* 0x000f68000c1e9900 */
[----:B------:R-:W5:Y:S01]  /*07f0*/  LDG.E.CONSTANT R24, desc[UR10][R6.64+0x1c] ;  /* 0x00001c0a06187981 */ /* 0x000f62000c1e9900 */
[----:B------:R-:W-:-:S02]  /*0800*/  LEA R3, R8, R5, 0x2 ;  /* 0x0000000508037211 */ /* 0x000fc400078e10ff */
[----:B------:R-:W-:-:S03]  /*0810*/  IADD3 R8, PT, PT, R8, 0x8, RZ ;  /* 0x0000000808087810 */ /* 0x000fc60007ffe0ff */
[----:B------:R-:W2:Y:S04]  /*0820*/  LDS R10, [R3] ;  /* 0x00000000030a7984 */ /* 0x000ea80000000800 */
[----:B------:R-:W3:Y:S04]  /*0830*/  LDS R12, [R3+0x4] ;  /* 0x00000400030c7984 */ /* 0x000ee80000000800 */
[----:B------:R-:W4:Y:S04]  /*0840*/  LDS R14, [R3+0x8] ;  /* 0x00000800030e7984 */ /* 0x000f280000000800 */
[----:B------:R-:W5:Y:S04]  /*0850*/  LDS R16, [R3+0xc] ;  /* 0x00000c0003107984 */ /* 0x000f680000000800 */
[----:B------:R-:W0:Y:S04]  /*0860*/  LDS R18, [R3+0x10] ;  /* 0x0000100003127984 */ /* 0x000e280000000800 */
[----:B------:R-:W1:Y:S04]  /*0870*/  LDS R20, [R3+0x14] ;  /* 0x0000140003147984 */ /* 0x000e680000000800 */
[----:B------:R-:W1:Y:S04]  /*0880*/  LDS R22, [R3+0x18] ;  /* 0x0000180003167984 */ /* 0x000e680000000800 */
[----:B------:R-:W1:Y:S01]  /*0890*/  LDS R23, [R3+0x1c] ;  /* 0x00001c0003177984 */ /* 0x000e620000000800 */
[----:B--2---:R-:W-:-:S04]  /*08a0*/  FFMA R9, R10, R9, R19 ;  /* 0x000000090a097223 */ /* 0x004fc80000000013 */
[----:B---3--:R-:W-:-:S04]  /*08b0*/  FFMA R9, R12, R11, R9 ;  /* 0x0000000b0c097223 */ /* 0x008fc80000000009 */
[----:B----4-:R-:W-:-:S04]  /*08c0*/  FFMA R9, R14, R13, R9 ;  /* 0x0000000d0e097223 */ /* 0x010fc80000000009 */
[----:B-----5:R-:W-:-:S04]  /*08d0*/  FFMA R9, R16, R15, R9 ;  /* 0x0000000f10097223 */ /* 0x020fc80000000009 */
[----:B0-----:R-:W-:-:S04]  /*08e0*/  FFMA R9, R18, R17, R9 ;  /* 0x0000001112097223 */ /* 0x001fc80000000009 */
[----:B-1----:R-:W-:-:S04]  /*08f0*/  FFMA R9, R20, R21, R9 ;  /* 0x0000001514097223 */ /* 0x002fc80000000009 */
[----:B------:R-:W-:-:S04]  /*0900*/  FFMA R2, R22, R2, R9 ;  /* 0x0000000216027223 */ /* 0x000fc80000000009 */
[----:B------:R-:W-:-:S07]  /*0910*/  FFMA R19, R23, R24, R2 ;  /* 0x0000001817137223 */ /* 0x000fce0000000002 */
.L_x_37:
[----:B------:R-:W-:Y:S05]  /*0920*/  BRA.U !UP1, `(.L_x_34) ;  /* 0x0000000109947547 */ /* 0x000fea000b800000 */
[----:B------:R-:W-:Y:S02]  /*0930*/  UISETP.GE.U32.AND UP0, UPT, UR6, 0x4, UPT ;  /* 0x000000040600788c */ /* 0x000fe4000bf06070 */
[----:B------:R-:W-:-:S04]  /*0940*/  ULOP3.LUT UR5, UR12, 0x3, URZ, 0xc0, !UPT ;  /* 0x000000030c057892 */ /* 0x000fc8000f8ec0ff */
[----:B------:R-:W-:-:S03]  /*0950*/  UISETP.NE.AND UP1, UPT, UR5, URZ, UPT ;  /* 0x000000ff0500728c */ /* 0x000fc6000bf25270 */
[----:B------:R-:W-:Y:S08]  /*0960*/  BRA.U !UP0, `(.L_x_38) ;  /* 0x0000000108407547 */ /* 0x000ff0000b800000 */
[----:B01----:R-:W0:Y:S02]  /*0970*/  LDC.64 R2, c[0x0][0x388] ;  /* 0x0000e200ff027b82 */ /* 0x003e240000000a00 */
[----:B0-----:R-:W-:-:S05]  /*0980*/  IMAD.WIDE.U32 R2, R8, 0x4, R2 ;  /* 0x0000000408027825 */ /* 0x001fca00078e0002 */
[----:B------:R-:W2:Y:S04]  /*0990*/  LDG.E.CONSTANT R7, desc[UR10][R2.64] ;  /* 0x0000000a02077981 */ /* 0x000ea8000c1e9900 */
[----:B------:R-:W3:Y:S04]  /*09a0*/  LDG.E.CONSTANT R10, desc[UR10][R2.64+0x4] ;  /* 0x0000040a020a7981 */ /* 0x000ee8000c1e9900 */
[----:B------:R-:W4:Y:S04]  /*09b0*/  LDG.E.CONSTANT R12, desc[UR10][R2.64+0x8] ;  /* 0x0000080a020c7981 */ /* 0x000f28000c1e9900 */
[----:B------:R-:W5:Y:S01]  /*09c0*/  LDG.E.CONSTANT R14, desc[UR10][R2.64+0xc] ;  /* 0x00000c0a020e7981 */ /* 0x000f62000c1e9900 */
[----:B------:R-:W-:-:S02]  /*09d0*/  LEA R5, R8, R5, 0x2 ;  /* 0x0000000508057211 */ /* 0x000fc400078e10ff */
[----:B------:R-:W-:-:S03]  /*09e0*/  IADD3 R8, PT, PT, R8, 0x4, RZ ;  /* 0x0000000408087810 */ /* 0x000fc60007ffe0ff */
[----:B------:R-:W2:Y:S04]  /*09f0*/  LDS R6, [R5] ;  /* 0x0000000005067984 */ /* 0x000ea80000000800 */
[----:B------:R-:W3:Y:S04]  /*0a00*/  LDS R9, [R5+0x4] ;  /* 0x0000040005097984 */ /* 0x000ee80000000800 */
[----:B------:R-:W4:Y:S04]  /*0a10*/  LDS R11, [R5+0x8] ;  /* 0x00000800050b7984 */ /* 0x000f280000000800 */
[----:B------:R-:W5:Y:S01]  /*0a20*/  LDS R13, [R5+0xc] ;  /* 0x00000c00050d7984 */ /* 0x000f620000000800 */
[----:B--2---:R-:W-:-:S04]  /*0a30*/  FFMA R6, R6, R7, R19 ;  /* 0x0000000706067223 */ /* 0x004fc80000000013 */
[----:B---3--:R-:W-:-:S04]  /*0a40*/  FFMA R6, R9, R10, R6 ;  /* 0x0000000a09067223 */ /* 0x008fc80000000006 */
[----:B----4-:R-:W-:-:S04]  /*0a50*/  FFMA R6, R11, R12, R6 ;  /* 0x0000000c0b067223 */ /* 0x010fc80000000006 */
[----:B-----5:R-:W-:-:S07]  /*0a60*/  FFMA R19, R13, R14, R6 ;  /* 0x0000000e0d137223 */ /* 0x020fce0000000006 */
.L_x_38:
[----:B------:R-:W-:Y:S05]  /*0a70*/  BRA.U !UP1, `(.L_x_34) ;  /* 0x0000000109407547 */ /* 0x000fea000b800000 */
[----:B01----:R-:W0:Y:S01]  /*0a80*/  LDC.64 R2, c[0x0][0x388] ;  /* 0x0000e200ff027b82 */ /* 0x003e220000000a00 */
[----:B------:R-:W-:Y:S01]  /*0a90*/  LEA R4, R8, R4, 0x2 ;  /* 0x0000000408047211 */ /* 0x000fe200078e10ff */
[----:B------:R-:W-:-:S03]  /*0aa0*/  UIADD3 UR5, UPT, UPT, -UR5, URZ, URZ ;  /* 0x000000ff05057290 */ /* 0x000fc6000fffe1ff */
[----:B------:R-:W-:Y:S01]  /*0ab0*/  IADD3 R4, PT, PT, R4, UR4, RZ ;  /* 0x0000000404047c10 */ /* 0x000fe2000fffe0ff */
[----:B0-----:R-:W-:-:S03]  /*0ac0*/  IMAD.WIDE.U32 R2, R8, 0x4, R2 ;  /* 0x0000000408027825 */ /* 0x001fc600078e0002 */
[----:B------:R-:W-:-:S07]  /*0ad0*/  MOV R5, R2 ;  /* 0x0000000200057202 */ /* 0x000fce0000000f00 */
.L_x_39:
[----:B------:R-:W-:Y:S01]  /*0ae0*/  MOV R2, R5 ;  /* 0x0000000500027202 */ /* 0x000fe20000000f00 */
[----:B------:R0:W1:Y:S05]  /*0af0*/  LDS R6, [R4] ;  /* 0x0000000004067984 */ /* 0x00006a0000000800 */
[----:B------:R2:W1:Y:S01]  /*0b00*/  LDG.E.CONSTANT R2, desc[UR10][R2.64] ;  /* 0x0000000a02027981 */ /* 0x000462000c1e9900 */
[----:B------:R-:W-:Y:S01]  /*0b10*/  UIADD3 UR5, UPT, UPT, UR5, 0x1, URZ ;  /* 0x0000000105057890 */ /* 0x000fe2000fffe0ff */
[----:B------:R-:W-:Y:S02]  /*0b20*/  IADD3 R5, P0, PT, R5, 0x4, RZ ;  /* 0x0000000405057810 */ /* 0x000fe40007f1e0ff */
[----:B0-----:R-:W-:Y:S01]  /*0b30*/  IADD3 R4, PT, PT, R4, 0x4, RZ ;  /* 0x0000000404047810 */ /* 0x001fe20007ffe0ff */
[----:B------:R-:W-:Y:S01]  /*0b40*/  UISETP.NE.AND UP0, UPT, UR5, URZ, UPT ;  /* 0x000000ff0500728c */ /* 0x000fe2000bf05270 */
[----:B--2---:R-:W-:Y:S01]  /*0b50*/  IADD3.X R3, PT, PT, RZ, R3, RZ, P0, !PT ;  /* 0x00000003ff037210 */ /* 0x004fe200007fe4ff */
[----:B-1----:R-:W-:-:S07]  /*0b60*/  FFMA R19, R6, R2, R19 ;  /* 0x0000000206137223 */ /* 0x002fce0000000013 */
[----:B------:R-:W-:Y:S05]  /*0b70*/  BRA.U UP0, `(.L_x_39) ;  /* 0xfffffffd00d87547 */ /* 0x000fea000b83ffff */
.L_x_34:
[----:B01----:R-:W0:Y:S02]  /*0b80*/  LDC.64 R2, c[0x0][0x390] ;  /* 0x0000e400ff027b82 */ /* 0x003e240000000a00 */
[----:B0-----:R-:W-:-:S05]  /*0b90*/  IMAD.WIDE R2, R0, 0x4, R2 ;  /* 0x0000000400027825 */ /* 0x001fca00078e0202 */
[----:B------:R-:W-:Y:S01]  /*0ba0*/  STG.E desc[UR10][R2.64], R19 ;  /* 0x0000001302007986 */ /* 0x000fe2000c10190a */
[----:B------:R-:W-:Y:S05]  /*0bb0*/  EXIT ;  /* 0x000000000000794d */ /* 0x000fea0003800000 */
.L_x_40:
        /* <DEDUP_REMOVED lines=12> */
.L_x_51:


//--------------------- .text._Z7conv_1dPKfS0_Pfii --------------------------
	.section	.text._Z7conv_1dPKfS0_Pfii,"ax",@progbits
	.align	128
        .global         _Z7conv_1dPKfS0_Pfii
        .type           _Z7conv_1dPKfS0_Pfii,@function
        .size           _Z7conv_1dPKfS0_Pfii,(.L_x_52 - _Z7conv_1dPKfS0_Pfii)
        .other          _Z7conv_1dPKfS0_Pfii,@"STO_CUDA_ENTRY STV_DEFAULT"
_Z7conv_1dPKfS0_Pfii:
.text._Z7conv_1dPKfS0_Pfii:
[----:B------:R-:W-:Y:S01]  /*0000*/  LDC R1, c[0x0][0x37c] ;  /* 0x0000df00ff017b82 */ /* 0x000fe20000000800 */
[----:B------:R-:W0:Y:S01]  /*0010*/  S2R R2, SR_CTAID.X ;  /* 0x0000000000027919 */ /* 0x000e220000002500 */
[----:B------:R-:W1:Y:S01]  /*0020*/  LDCU UR4, c[0x0][0x39c] ;  /* 0x00007380ff0477ac */ /* 0x000e620008000800 */
[----:B------:R-:W-:Y:S01]  /*0030*/  HFMA2 R0, -RZ, RZ, 0, 0 ;  /* 0x00000000ff007431 */ /* 0x000fe200000001ff */
[----:B------:R-:W0:Y:S01]  /*0040*/  S2R R3, SR_TID.X ;  /* 0x0000000000037919 */ /* 0x000e220000002100 */
[----:B------:R-:W0:Y:S01]  /*0050*/  LDCU UR5, c[0x0][0x360] ;  /* 0x00006c00ff0577ac */ /* 0x000e220008000800 */
[----:B------:R-:W2:Y:S01]  /*0060*/  LDCU.64 UR8, c[0x0][0x358] ;  /* 0x00006b00ff0877ac */ /* 0x000ea20008000a00 */
[----:B-1----:R-:W-:Y:S01]  /*0070*/  UISETP.GE.AND UP0, UPT, UR4, 0x1, UPT ;  /* 0x000000010400788c */ /* 0x002fe2000bf06270 */
[----:B0-----:R-:W-:-:S08]  /*0080*/  IMAD R2, R2, UR5, R3 ;  /* 0x0000000502027c24 */ /* 0x001fd0000f8e0203 */
[----:B--2---:R-:W-:Y:S05]  /*0090*/  BRA.U !UP0, `(.L_x_41) ;  /* 0x0000000508f47547 */ /* 0x004fea000b800000 */
[----:B------:R-:W-:Y:S01]  /*00a0*/  UISETP.GE.U32.AND UP0, UPT, UR4, 0x8, UPT ;  /* 0x000000080400788c */ /* 0x000fe2000bf06070 */
[----:B------:R-:W-:Y:S01]  /*00b0*/  MOV R0, RZ ;  /* 0x000000ff00007202 */ /* 0x000fe20000000f00 */
[----:B------:R-:W-:Y:S01]  /*00c0*/  ULOP3.LUT UR5, UR4, 0x7, URZ, 0xc0, !UPT ;  /* 0x0000000704057892 */ /* 0x000fe2000f8ec0ff */
[----:B------:R-:W-:-:S03]  /*00d0*/  IMAD.MOV.U32 R3, RZ, RZ, RZ ;  /* 0x000000ffff037224 */ /* 0x000fc600078e00ff */
[----:B------:R-:W-:-:S03]  /*00e0*/  UISETP.NE.AND UP1, UPT, UR5, URZ, UPT ;  /* 0x000000ff0500728c */ /* 0x000fc6000bf25270 */
[----:B------:R-:W-:Y:S08]  /*00f0*/  BRA.U !UP0, `(.L_x_42) ;  /* 0x0000000108d07547 */ /* 0x000ff0000b800000 */
[----:B------:R-:W-:Y:S01]  /*0100*/  ULOP3.LUT UR4, UR4, 0x7ffffff8, URZ, 0xc0, !UPT ;  /* 0x7ffffff804047892 */ /* 0x000fe2000f8ec0ff */
[----:B------:R-:W-:Y:S01]  /*0110*/  MOV R0, RZ ;  /* 0x000000ff00007202 */ /* 0x000fe20000000f00 */
[----:B------:R-:W-:Y:S01]  /*0120*/  IMAD.MOV.U32 R8, RZ, RZ, RZ ;  /* 0x000000ffff087224 */ /* 0x000fe200078e00ff */
[----:B------:R-:W0:Y:S03]  /*0130*/  LDCU UR6, c[0x0][0x398] ;  /* 0x00007300ff0677ac */ /* 0x000e260008000800 */
[----:B------:R-:W-:-:S07]  /*0140*/  MOV R3, UR4 ;  /* 0x0000000400037c02 */ /* 0x000fce0008000f00 */
.L_x_43:
[----:B------:R-:W1:Y:S01]  /*0150*/  LDC.64 R4, c[0x0][0x388] ;  /* 0x0000e200ff047b82 */ /* 0x000e620000000a00 */
[----:B------:R-:W-:-:S05]  /*0160*/  IMAD.IADD R17, R2, 0x1, R8 ;  /* 0x0000000102117824 */ /* 0x000fca00078e0208 */
[----:B0-----:R-:W-:Y:S02]  /*0170*/  ISETP.GE.AND P6, PT, R17, UR6, PT ;  /* 0x0000000611007c0c */ /* 0x001fe4000bfc6270 */
[----:B------:R-:W0:Y:S01]  /*0180*/  LDC.64 R6, c[0x0][0x380] ;  /* 0x0000e000ff067b82 */ /* 0x000e220000000a00 */
[----:B-1----:R-:W-:-:S10]  /*0190*/  IMAD.WIDE.U32 R4, R8, 0x4, R4 ;  /* 0x0000000408047825 */ /* 0x002fd400078e0004 */
[----:B------:R-:W2:Y:S01]  /*01a0*/  @!P6 LDG.E.CONSTANT R10, desc[UR8][R4.64] ;  /* 0x00000008040ae981 */ /* 0x000ea2000c1e9900 */
[----:B0-----:R-:W-:-:S05]  /*01b0*/  IMAD.WIDE R6, R17, 0x4, R6 ;  /* 0x0000000411067825 */ /* 0x001fca00078e0206 */
[----:B------:R-:W2:Y:S01]  /*01c0*/  @!P6 LDG.E.CONSTANT R9, desc[UR8][R6.64] ;  /* 0x000000080609e981 */ /* 0x000ea2000c1e9900 */
[C---:B------:R-:W-:Y:S02]  /*01d0*/  IADD3 R11, PT, PT, R17.reuse, 0x1, RZ ;  /* 0x00000001110b7810 */ /* 0x040fe40007ffe0ff */
[----:B------:R-:W-:Y:S02]  /*01e0*/  IADD3 R12, PT, PT, R17, 0x2, RZ ;  /* 0x00000002110c7810 */ /* 0x000fe40007ffe0ff */
[----:B------:R-:W-:Y:S01]  /*01f0*/  ISETP.GE.AND P0, PT, R11, UR6, PT ;  /* 0x000000060b007c0c */ /* 0x000fe2000bf06270 */
[C---:B------:R-:W-:Y:S01]  /*0200*/  VIADD R11, R17.reuse, 0x3 ;  /* 0x00000003110b7836 */ /* 0x040fe20000000000 */
[----:B------:R-:W-:Y:S02]  /*0210*/  ISETP.GE.AND P1, PT, R12, UR6, PT ;  /* 0x000000060c007c0c */ /* 0x000fe4000bf26270 */
[----:B------:R-:W-:Y:S02]  /*0220*/  IADD3 R12, PT, PT, R17, 0x4, RZ ;  /* 0x00000004110c7810 */ /* 0x000fe40007ffe0ff */
[----:B------:R-:W-:-:S02]  /*0230*/  ISETP.GE.AND P2, PT, R11, UR6, PT ;  /* 0x000000060b007c0c */ /* 0x000fc4000bf46270 */
[C---:B------:R-:W-:Y:S02]  /*0240*/  IADD3 R13, PT, PT, R17.reuse, 0x5, RZ ;  /* 0x00000005110d7810 */ /* 0x040fe40007ffe0ff */
[----:B------:R-:W-:Y:S01]  /*0250*/  ISETP.GE.AND P3, PT, R12, UR6, PT ;  /* 0x000000060c007c0c */ /* 0x000fe2000bf66270 */
[----:B------:R-:W-:Y:S02]  /*0260*/  VIADD R15, R17, 0x6 ;  /* 0x00000006110f7836 */ /* 0x000fe40000000000 */
[----:B------:R-:W3:Y:S01]  /*0270*/  @!P0 LDG.E.CONSTANT R12, desc[UR8][R4.64+0x4] ;  /* 0x00000408040c8981 */ /* 0x000ee2000c1e9900 */
[----:B------:R-:W-:-:S03]  /*0280*/  ISETP.GE.AND P4, PT, R13, UR6, PT ;  /* 0x000000060d007c0c */ /* 0x000fc6000bf86270 */
[----:B------:R-:W3:Y:S01]  /*0290*/  @!P0 LDG.E.CONSTANT R11, desc[UR8][R6.64+0x4] ;  /* 0x00000408060b8981 */ /* 0x000ee2000c1e9900 */
[----:B------:R-:W-:-:S03]  /*02a0*/  ISETP.GE.AND P5, PT, R15, UR6, PT ;  /* 0x000000060f007c0c */ /* 0x000fc6000bfa6270 */
[----:B------:R-:W4:Y:S01]  /*02b0*/  @!P1 LDG.E.CONSTANT R14, desc[UR8][R4.64+0x8] ;  /* 0x00000808040e9981 */ /* 0x000f22000c1e9900 */
[----:B------:R-:W-:-:S03]  /*02c0*/  IADD3 R17, PT, PT, R17, 0x7, RZ ;  /* 0x0000000711117810 */ /* 0x000fc60007ffe0ff */
[----:B------:R-:W4:Y:S04]  /*02d0*/  @!P1 LDG.E.CONSTANT R13, desc[UR8][R6.64+0x8] ;  /* 0x00000808060d9981 */ /* 0x000f28000c1e9900 */
[----:B------:R-:W5:Y:S04]  /*02e0*/  @!P2 LDG.E.CONSTANT R16, desc[UR8][R4.64+0xc] ;  /* 0x00000c080410a981 */ /* 0x000f68000c1e9900 */
[----:B------:R-:W5:Y:S04]  /*02f0*/  @!P2 LDG.E.CONSTANT R15, desc[UR8][R6.64+0xc] ;  /* 0x00000c08060fa981 */ /* 0x000f68000c1e9900 */
[----:B------:R-:W5:Y:S04]  /*0300*/  @!P4 LDG.E.CONSTANT R18, desc[UR8][R4.64+0x14] ;  /* 0x000014080412c981 */ /* 0x000f68000c1e9900 */
[----:B------:R-:W5:Y:S04]  /*0310*/  @!P5 LDG.E.CONSTANT R20, desc[UR8][R4.64+0x18] ;  /* 0x000018080414d981 */ /* 0x000f68000c1e9900 */
[----:B------:R-:W5:Y:S01]  /*0320*/  @!P5 LDG.E.CONSTANT R19, desc[UR8][R6.64+0x18] ;  /* 0x000018080613d981 */ /* 0x000f62000c1e9900 */
[----:B--2---:R-:W-:Y:S01]  /*0330*/  @!P6 FFMA R0, R9, R10, R0 ;  /* 0x0000000a0900e223 */ /* 0x004fe20000000000 */
[----:B------:R-:W-:-:S02]  /*0340*/  ISETP.GE.AND P6, PT, R17, UR6, PT ;  /* 0x0000000611007c0c */ /* 0x000fc4000bfc6270 */
[----:B------:R-:W2:Y:S04]  /*0350*/  @!P3 LDG.E.CONSTANT R10, desc[UR8][R4.64+0x10] ;  /* 0x00001008040ab981 */ /* 0x000ea8000c1e9900 */
[----:B------:R-:W2:Y:S04]  /*0360*/  @!P3 LDG.E.CONSTANT R9, desc[UR8][R6.64+0x10] ;  /* 0x000010080609b981 */ /* 0x000ea8000c1e9900 */
[----:B------:R-:W2:Y:S04]  /*0370*/  @!P4 LDG.E.CONSTANT R17, desc[UR8][R6.64+0x14] ;  /* 0x000014080611c981 */ /* 0x000ea8000c1e9900 */
[----:B------:R-:W2:Y:S04]  /*0380*/  @!P6 LDG.E.CONSTANT R22, desc[UR8][R4.64+0x1c] ;  /* 0x00001c080416e981 */ /* 0x000ea8000c1e9900 */
[----:B------:R-:W2:Y:S01]  /*0390*/  @!P6 LDG.E.CONSTANT R21, desc[UR8][R6.64+0x1c] ;  /* 0x00001c080615e981 */ /* 0x000ea2000c1e9900 */
[----:B---3--:R-:W-:Y:S01]  /*03a0*/  @!P0 FFMA R0, R11, R12, R0 ;  /* 0x0000000c0b008223 */ /* 0x008fe20000000000 */
[----:B------:R-:W-:-:S03]  /*03b0*/  IADD3 R8, PT, PT, R8, 0x8, RZ ;  /* 0x0000000808087810 */ /* 0x000fc60007ffe0ff */
[----:B----4-:R-:W-:Y:S01]  /*03c0*/  @!P1 FFMA R0, R13, R14, R0 ;  /* 0x0000000e0d009223 */ /* 0x010fe20000000000 */
[----:B------:R-:W-:-:S03]  /*03d0*/  ISETP.NE.AND P0, PT, R8, R3, PT ;  /* 0x000000030800720c */ /* 0x000fc60003f05270 */
[----:B-----5:R-:W-:-:S04]  /*03e0*/  @!P2 FFMA R0, R15, R16, R0 ;  /* 0x000000100f00a223 */ /* 0x020fc80000000000 */
[----:B--2---:R-:W-:-:S04]  /*03f0*/  @!P3 FFMA R0, R9, R10, R0 ;  /* 0x0000000a0900b223 */ /* 0x004fc80000000000 */
[----:B------:R-:W-:-:S04]  /*0400*/  @!P4 FFMA R0, R17, R18, R0 ;  /* 0x000000121100c223 */ /* 0x000fc80000000000 */
[----:B------:R-:W-:-:S04]  /*0410*/  @!P5 FFMA R0, R19, R20, R0 ;  /* 0x000000141300d223 */ /* 0x000fc80000000000 */
[----:B------:R-:W-:Y:S01]  /*0420*/  @!P6 FFMA R0, R21, R22, R0 ;  /* 0x000000161500e223 */ /* 0x000fe20000000000 */
[----:B------:R-:W-:Y:S06]  /*0430*/  @P0 BRA `(.L_x_43) ;  /* 0xfffffffc00440947 */ /* 0x000fec000383ffff */
.L_x_42:
[----:B------:R-:W-:Y:S05]  /*0440*/  BRA.U !UP1, `(.L_x_41) ;  /* 0x0000000509087547 */ /* 0x000fea000b800000 */
[----:B------:R-:W0:Y:S01]  /*0450*/  LDCU UR4, c[0x0][0x39c] ;  /* 0x00007380ff0477ac */ /* 0x000e220008000800 */
[----:B------:R-:W-:Y:S02]  /*0460*/  UISETP.GE.U32.AND UP0, UPT, UR5, 0x4, UPT ;  /* 0x000000040500788c */ /* 0x000fe4000bf06070 */
[----:B0-----:R-:W-:-:S04]  /*0470*/  ULOP3.LUT UR6, UR4, 0x3, URZ, 0xc0, !UPT ;  /* 0x0000000304067892 */ /* 0x001fc8000f8ec0ff */
[----:B------:R-:W-:-:S03]  /*0480*/  UISETP.NE.AND UP1, UPT, UR6, URZ, UPT ;  /* 0x000000ff0600728c */ /* 0x000fc6000bf25270 */
[----:B------:R-:W-:Y:S08]  /*0490*/  BRA.U !UP0, `(.L_x_44) ;  /* 0x0000000108687547 */ /* 0x000ff0000b800000 */
[----:B------:R-:W0:Y:S01]  /*04a0*/  LDCU UR5, c[0x0][0x398] ;  /* 0x00007300ff0577ac */ /* 0x000e220008000800 */
[----:B------:R-:W1:Y:S01]  /*04b0*/  LDC.64 R4, c[0x0][0x380] ;  /* 0x0000e000ff047b82 */ /* 0x000e620000000a00 */
[----:B------:R-:W-:-:S05]  /*04c0*/  IMAD.IADD R9, R2, 0x1, R3 ;  /* 0x0000000102097824 */ /* 0x000fca00078e0203 */
[C---:B------:R-:W-:Y:S02]  /*04d0*/  IADD3 R8, PT, PT, R9.reuse, 0x1, RZ ;  /* 0x0000000109087810 */ /* 0x040fe40007ffe0ff */
[----:B------:R-:W2:Y:S01]  /*04e0*/  LDC.64 R6, c[0x0][0x388] ;  /* 0x0000e200ff067b82 */ /* 0x000ea20000000a00 */
[C---:B------:R-:W-:Y:S02]  /*04f0*/  IADD3 R10, PT, PT, R9.reuse, 0x2, RZ ;  /* 0x00000002090a7810 */ /* 0x040fe40007ffe0ff */
[C---:B0-----:R-:W-:Y:S02]  /*0500*/  ISETP.GE.AND P0, PT, R9.reuse, UR5, PT ;  /* 0x0000000509007c0c */ /* 0x041fe4000bf06270 */
[----:B------:R-:W-:Y:S01]  /*0510*/  ISETP.GE.AND P1, PT, R8, UR5, PT ;  /* 0x0000000508007c0c */ /* 0x000fe2000bf26270 */
[C---:B------:R-:W-:Y:S01]  /*0520*/  VIADD R8, R9.reuse, 0x3 ;  /* 0x0000000309087836 */ /* 0x040fe20000000000 */
[----:B------:R-:W-:Y:S01]  /*0530*/  ISETP.GE.AND P2, PT, R10, UR5, PT ;  /* 0x000000050a007c0c */ /* 0x000fe2000bf46270 */
[----:B-1----:R-:W-:-:S03]  /*0540*/  IMAD.WIDE R4, R9, 0x4, R4 ;  /* 0x0000000409047825 */ /* 0x002fc600078e0204 */
[----:B------:R-:W-:-:S05]  /*0550*/  ISETP.GE.AND P3, PT, R8, UR5, PT ;  /* 0x0000000508007c0c */ /* 0x000fca000bf66270 */
[----:B------:R-:W3:Y:S01]  /*0560*/  @!P0 LDG.E.CONSTANT R9, desc[UR8][R4.64] ;  /* 0x0000000804098981 */ /* 0x000ee2000c1e9900 */
[----:B--2---:R-:W-:-:S03]  /*0570*/  IMAD.WIDE.U32 R6, R3, 0x4, R6 ;  /* 0x0000000403067825 */ /* 0x004fc600078e0006 */
[----:B------:R-:W2:Y:S04]  /*0580*/  @!P1 LDG.E.CONSTANT R11, desc[UR8][R4.64+0x4] ;  /* 0x00000408040b9981 */ /* 0x000ea8000c1e9900 */
[----:B------:R-:W3:Y:S04]  /*0590*/  @!P0 LDG.E.CONSTANT R8, desc[UR8][R6.64] ;  /* 0x0000000806088981 */ /* 0x000ee8000c1e9900 */
[----:B------:R-:W2:Y:S04]  /*05a0*/  @!P1 LDG.E.CONSTANT R10, desc[UR8][R6.64+0x4] ;  /* 0x00000408060a9981 */ /* 0x000ea8000c1e9900 */
[----:B------:R-:W4:Y:S04]  /*05b0*/  @!P2 LDG.E.CONSTANT R13, desc[UR8][R4.64+0x8] ;  /* 0x00000808040da981 */ /* 0x000f28000c1e9900 */
[----:B------:R-:W4:Y:S04]  /*05c0*/  @!P2 LDG.E.CONSTANT R12, desc[UR8][R6.64+0x8] ;  /* 0x00000808060ca981 */ /* 0x000f28000c1e9900 */
[----:B------:R-:W5:Y:S04]  /*05d0*/  @!P3 LDG.E.CONSTANT R15, desc[UR8][R4.64+0xc] ;  /* 0x00000c08040fb981 */ /* 0x000f68000c1e9900 */
[----:B------:R-:W5:Y:S01]  /*05e0*/  @!P3 LDG.E.CONSTANT R14, desc[UR8][R6.64+0xc] ;  /* 0x00000c08060eb981 */ /* 0x000f62000c1e9900 */
[----:B------:R-:W-:Y:S01]  /*05f0*/  IADD3 R3, PT, PT, R3, 0x4, RZ ;  /* 0x0000000403037810 */ /* 0x000fe20007ffe0ff */
[----:B---3--:R-:W-:-:S04]  /*0600*/  @!P0 FFMA R0, R9, R8, R0 ;  /* 0x0000000809008223 */ /* 0x008fc80000000000 */
[----:B--2---:R-:W-:-:S04]  /*0610*/  @!P1 FFMA R0, R11, R10, R0 ;  /* 0x0000000a0b009223 */ /* 0x004fc80000000000 */
[----:B----4-:R-:W-:-:S04]  /*0620*/  @!P2 FFMA R0, R13, R12, R0 ;  /* 0x0000000c0d00a223 */ /* 0x010fc80000000000 */
[----:B-----5:R-:W-:-:S07]  /*0630*/  @!P3 FFMA R0, R15, R14, R0 ;  /* 0x0000000e0f00b223 */ /* 0x020fce0000000000 */
.L_x_44:
[----:B------:R-:W-:Y:S05]  /*0640*/  BRA.U !UP1, `(.L_x_41) ;  /* 0x0000000109887547 */ /* 0x000fea000b800000 */
[----:B------:R-:W-:Y:S02]  /*0650*/  UISETP.NE.AND UP0, UPT, UR6, 0x1, UPT ;  /* 0x000000010600788c */ /* 0x000fe4000bf05270 */
[----:B------:R-:W-:-:S04]  /*0660*/  ULOP3.LUT UR4, UR4, 0x1, URZ, 0xc0, !UPT ;  /* 0x0000000104047892 */ /* 0x000fc8000f8ec0ff */
[----:B------:R-:W-:-:S03]  /*0670*/  UISETP.NE.U32.AND UP1, UPT, UR4, 0x1, UPT ;  /* 0x000000010400788c */ /* 0x000fc6000bf25070 */
[----:B------:R-:W-:Y:S08]  /*0680*/  BRA.U !UP0, `(.L_x_45) ;  /* 0x0000000108407547 */ /* 0x000ff0000b800000 */
[----:B------:R-:W0:Y:S01]  /*0690*/  LDCU UR4, c[0x0][0x398] ;  /* 0x00007300ff0477ac */ /* 0x000e220008000800 */
[----:B------:R-:W1:Y:S01]  /*06a0*/  LDC.64 R4, c[0x0][0x380] ;  /* 0x0000e000ff047b82 */ /* 0x000e620000000a00 */
[----:B------:R-:W-:-:S05]  /*06b0*/  IADD3 R9, PT, PT, R2, R3, RZ ;  /* 0x0000000302097210 */ /* 0x000fca0007ffe0ff */
[C---:B------:R-:W-:Y:S02]  /*06c0*/  VIADD R8, R9.reuse, 0x1 ;  /* 0x0000000109087836 */ /* 0x040fe40000000000 */
[----:B------:R-:W2:Y:S01]  /*06d0*/  LDC.64 R6, c[0x0][0x388] ;  /* 0x0000e200ff067b82 */ /* 0x000ea20000000a00 */
[C---:B0-----:R-:W-:Y:S02]  /*06e0*/  ISETP.GE.AND P0, PT, R9.reuse, UR4, PT ;  /* 0x0000000409007c0c */ /* 0x041fe4000bf06270 */
[----:B------:R-:W-:Y:S01]  /*06f0*/  ISETP.GE.AND P1, PT, R8, UR4, PT ;  /* 0x0000000408007c0c */ /* 0x000fe2000bf26270 */
[----:B-1----:R-:W-:-:S10]  /*0700*/  IMAD.WIDE R4, R9, 0x4, R4 ;  /* 0x0000000409047825 */ /* 0x002fd400078e0204 */
[----:B------:R-:W3:Y:S01]  /*0710*/  @!P0 LDG.E.CONSTANT R9, desc[UR8][R4.64] ;  /* 0x0000000804098981 */ /* 0x000ee2000c1e9900 */
[----:B--2---:R-:W-:-:S03]  /*0720*/  IMAD.WIDE.U32 R6, R3, 0x4, R6 ;  /* 0x0000000403067825 */ /* 0x004fc600078e0006 */
[----:B------:R-:W2:Y:S04]  /*0730*/  @!P1 LDG.E.CONSTANT R11, desc[UR8][R4.64+0x4] ;  /* 0x00000408040b9981 */ /* 0x000ea8000c1e9900 */
[----:B------:R-:W3:Y:S04]  /*0740*/  @!P0 LDG.E.CONSTANT R8, desc[UR8][R6.64] ;  /* 0x0000000806088981 */ /* 0x000ee8000c1e9900 */
[----:B------:R-:W2:Y:S01]  /*0750*/  @!P1 LDG.E.CONSTANT R10, desc[UR8][R6.64+0x4] ;  /* 0x00000408060a9981 */ /* 0x000ea2000c1e9900 */
[----:B------:R-:W-:Y:S01]  /*0760*/  IADD3 R3, PT, PT, R3, 0x2, RZ ;  /* 0x0000000203037810 */ /* 0x000fe20007ffe0ff */
[----:B---3--:R-:W-:-:S04]  /*0770*/  @!P0 FFMA R0, R9, R8, R0 ;  /* 0x0000000809008223 */ /* 0x008fc80000000000 */
[----:B--2---:R-:W-:-:S07]  /*0780*/  @!P1 FFMA R0, R11, R10, R0 ;  /* 0x0000000a0b009223 */ /* 0x004fce0000000000 */
.L_x_45:
[----:B------:R-:W-:Y:S05]  /*0790*/  BRA.U UP1, `(.L_x_41) ;  /* 0x0000000101347547 */ /* 0x000fea000b800000 */
[----:B------:R-:W0:Y:S01]  /*07a0*/  LDCU UR4, c[0x0][0x398] ;  /* 0x00007300ff0477ac */ /* 0x000e220008000800 */
[----:B------:R-:W-:Y:S01]  /*07b0*/  IADD3 R9, PT, PT, R2, R3, RZ ;  /* 0x0000000302097210 */ /* 0x000fe20007ffe0ff */
[----:B------:R-:W-:Y:S03]  /*07c0*/  BSSY.RECONVERGENT B0, `(.L_x_41) ;  /* 0x000000a000007945 */ /* 0x000fe60003800200 */
[----:B0-----:R-:W-:-:S13]  /*07d0*/  ISETP.GE.AND P0, PT, R9, UR4, PT ;  /* 0x0000000409007c0c */ /* 0x001fda000bf06270 */
[----:B------:R-:W-:Y:S05]  /*07e0*/  @P0 BRA `(.L_x_46) ;  /* 0x00000000001c0947 */ /* 0x000fea0003800000 */
[----:B------:R-:W0:Y:S08]  /*07f0*/  LDC.64 R4, c[0x0][0x380] ;  /* 0x0000e000ff047b82 */ /* 0x000e300000000a00 */
[----:B------:R-:W1:Y:S01]  /*0800*/  LDC.64 R6, c[0x0][0x388] ;  /* 0x0000e200ff067b82 */ /* 0x000e620000000a00 */
[----:B0-----:R-:W-:-:S06]  /*0810*/  IMAD.WIDE R4, R9, 0x4, R4 ;  /* 0x0000000409047825 */ /* 0x001fcc00078e0204 */
[----:B------:R-:W2:Y:S01]  /*0820*/  LDG.E.CONSTANT R5, desc[UR8][R4.64] ;  /* 0x0000000804057981 */ /* 0x000ea2000c1e9900 */
[----:B-1----:R-:W-:-:S06]  /*0830*/  IMAD.WIDE.U32 R6, R3, 0x4, R6 ;  /* 0x0000000403067825 */ /* 0x002fcc00078e0006 */
[----:B------:R-:W2:Y:S02]  /*0840*/  LDG.E.CONSTANT R6, desc[UR8][R6.64] ;  /* 0x0000000806067981 */ /* 0x000ea4000c1e9900 */
[----:B--2---:R-:W-:-:S07]  /*0850*/  FFMA R0, R5, R6, R0 ;  /* 0x0000000605007223 */ /* 0x004fce0000000000 */
.L_x_46:
[----:B------:R-:W-:Y:S05]  /*0860*/  BSYNC.RECONVERGENT B0 ;  /* 0x0000000000007941 */ /* 0x000fea0003800200 */
.L_x_41:
[----:B------:R-:W0:Y:S02]  /*0870*/  LDCU.64 UR4, c[0x0][0x398] ;  /* 0x00007300ff0477ac */ /* 0x000e240008000a00 */
[----:B0-----:R-:W-:-:S06]  /*0880*/  UIADD3 UR4, UPT, UPT, -UR5, UR4, URZ ;  /* 0x0000000405047290 */ /* 0x001fcc000fffe1ff */
[----:B------:R-:W-:-:S13]  /*0890*/  ISETP.GT.AND P0, PT, R2, UR4, PT ;  /* 0x0000000402007c0c */ /* 0x000fda000bf04270 */
[----:B------:R-:W-:Y:S05]  /*08a0*/  @P0 EXIT ;  /* 0x000000000000094d */ /* 0x000fea0003800000 */
[----:B------:R-:W0:Y:S02]  /*08b0*/  LDC.64 R4, c[0x0][0x390] ;  /* 0x0000e400ff047b82 */ /* 0x000e240000000a00 */
[----:B0-----:R-:W-:-:S05]  /*08c0*/  IMAD.WIDE R2, R2, 0x4, R4 ;  /* 0x0000000402027825 */ /* 0x001fca00078e0204 */
[----:B------:R-:W-:Y:S01]  /*08d0*/  STG.E desc[UR8][R2.64], R0 ;  /* 0x0000000002007986 */ /* 0x000fe2000c101908 */
[----:B------:R-:W-:Y:S05]  /*08e0*/  EXIT ;  /* 0x000000000000794d */ /* 0x000fea0003800000 */
.L_x_47:
        /* <DEDUP_REMOVED lines=9> */
.L_x_52:


//--------------------- .nv.shared._Z13conv_1d_vloadPKfS0_Pfii --------------------------
	.section	.nv.shared._Z13conv_1d_vloadPKfS0_Pfii,"aw",@nobits
	.sectionflags	@""
	.align	16
	.zero		1024


//--------------------- .nv.shared.reserved.0     --------------------------
	.section	.nv.shared.reserved.0,"aw",@nobits
	.weak		__nv_reservedSMEM_offset_0_alias
	.size		__nv_reservedSMEM_offset_0_alias, 0, 64
	.other		__nv_reservedSMEM_offset_0_alias,@"STO_CUDA_RESERVED_SHARED STV_DEFAULT"
__nv_reservedSMEM_offset_0_alias:
	.zero		0
	.zero		64


//--------------------- .nv.shared._Z15conv_1d_regtilePKfS0_Pfii --------------------------
	.section	.nv.shared._Z15conv_1d_regtilePKfS0_Pfii,"aw",@nobits
	.sectionflags	@""
	.align	16
	.zero		1024


//--------------------- .nv.shared._Z12conv_1d_cmemPKfS0_Pfii --------------------------
	.section	.nv.shared._Z12conv_1d_cmemPKfS0_Pfii,"aw",@nobits
	.sectionflags	@""
	.align	16
	.zero		1024


//--------------------- .nv.shared._Z13conv_1d_shmemPKfS0_Pfii --------------------------
	.section	.nv.shared._Z13conv_1d_shmemPKfS0_Pfii,"aw",@nobits
	.sectionflags	@""
	.align	16
	.zero		1024


//--------------------- .nv.shared._Z7conv_1dPKfS0_Pfii --------------------------
	.section	.nv.shared._Z7conv_1dPKfS0_Pfii,"aw",@nobits
	.sectionflags	@""
	.align	16
	.zero		1024


//--------------------- .nv.constant0._Z13conv_1d_vloadPKfS0_Pfii --------------------------
	.section	.nv.constant0._Z13conv_1d_vloadPKfS0_Pfii,"a",@progbits
	.sectionflags	@""
	.align	4
.nv.constant0._Z13conv_1d_vloadPKfS0_Pfii:
	.zero		928


//--------------------- .nv.constant0._Z15conv_1d_regtilePKfS0_Pfii --------------------------
	.section	.nv.constant0._Z15conv_1d_regtilePKfS0_Pfii,"a",@progbits
	.sectionflags	@""
	.align	4
.nv.constant0._Z15conv_1d_regtilePKfS0_Pfii:
	.zero		928


//--------------------- .nv.constant0._Z12conv_1d_cmemPKfS0_Pfii --------------------------
	.section	.nv.constant0._Z12conv_1d_cmemPKfS0_Pfii,"a",@progbits
	.sectionflags	@""
	.align	4
.nv.constant0._Z12conv_1d_cmemPKfS0_Pfii:
	.zero		928


//--------------------- .nv.constant0._Z13conv_1d_shmemPKfS0_Pfii --------------------------
	.section	.nv.constant0._Z13conv_1d_shmemPKfS0_Pfii,"a",@progbits
	.sectionflags	@""
	.align	4
.nv.constant0._Z13conv_1d_shmemPKfS0_Pfii:
	.zero		928


//--------------------- .nv.constant0._Z7conv_1dPKfS0_Pfii --------------------------
	.section	.nv.constant0._Z7conv_1dPKfS0_Pfii,"a",@progbits
	.sectionflags	@""
	.align	4
.nv.constant0._Z7conv_1dPKfS0_Pfii:
	.zero		928


//--------------------- SYMBOLS --------------------------

	.type		.nv.reservedSmem.offset0,@object
	.size		.nv.reservedSmem.offset0,0x4
	.type		.nv.reservedSmem.cap,@object
	.size		.nv.reservedSmem.cap,0x4
